// auto-generated by cutlass_sweep.gemm — config: {"arch": "sm_100", "cluster_m": 2, "cluster_n": 1, "dtype": "e4m3", "stages": 5, "tile_k": 128, "tile_m": 128, "tile_n": 64}
#include "cutlass/cutlass.h"
#include "cutlass/gemm/collective/collective_builder.hpp"
#include "cutlass/gemm/device/gemm_universal_adapter.h"
#include "cutlass/gemm/kernel/gemm_universal.hpp"
#include "cutlass/epilogue/collective/collective_builder.hpp"

using ElemA = cutlass::float_e4m3_t;
using ElemB = cutlass::float_e4m3_t;
using ElemCD = cutlass::float_e4m3_t;
using Acc  = float;
using TileShape    = cute::Shape<cute::_128, cute::_64, cute::_128>;
using ClusterShape = cute::Shape<cute::_2, cute::_1, cute::_1>;

using CollectiveEpilogue = typename cutlass::epilogue::collective::CollectiveBuilder<
    cutlass::arch::Sm100, cutlass::arch::OpClassTensorOp,
    TileShape, ClusterShape,
    cutlass::epilogue::collective::EpilogueTileAuto,
    Acc, Acc,
    ElemCD, cutlass::layout::RowMajor, 128 / cutlass::sizeof_bits<ElemCD>::value,
    ElemCD, cutlass::layout::RowMajor, 128 / cutlass::sizeof_bits<ElemCD>::value,
    cutlass::epilogue::collective::EpilogueScheduleAuto
  >::CollectiveOp;

using CollectiveMainloop = typename cutlass::gemm::collective::CollectiveBuilder<
    cutlass::arch::Sm100, cutlass::arch::OpClassTensorOp,
    ElemA, cutlass::layout::RowMajor, 128 / cutlass::sizeof_bits<ElemA>::value,
    ElemB, cutlass::layout::ColumnMajor, 128 / cutlass::sizeof_bits<ElemB>::value,
    Acc,
    TileShape, ClusterShape,
    cutlass::gemm::collective::StageCount<5>,
    cutlass::gemm::collective::KernelScheduleAuto
  >::CollectiveOp;

using GemmKernel = cutlass::gemm::kernel::GemmUniversal<
    cute::Shape<int,int,int,int>,
    CollectiveMainloop,
    CollectiveEpilogue
>;
using Gemm = cutlass::gemm::device::GemmUniversalAdapter<GemmKernel>;

// Force the device kernel symbol into the cubin without needing a host main.
auto* _anchor = &cutlass::device_kernel<GemmKernel>;


// ===== COMPILED SASS (sm_100a) =====

	.target	sm_100a

	.elftype	@"ET_EXEC"


//--------------------- .note.nv.tkinfo           --------------------------
	.section	.note.nv.tkinfo,"",@"SHT_NOTE"
	.sectionflags	@"SHF_NOTE_NV_TKINFO"
	.tkinfo
        /*0018*/ 	.word	0x00000002
        /*0030*/ 	.string	""
        /*0030*/ 	.string	"ptxas"
        /*0030*/ 	.string	"Cuda compilation tools, release 13.0, V13.0.88"
        /*0030*/ 	.string	"Build cuda_13.0.r13.0/compiler.36424714_0"
        /*0030*/ 	.string	"-arch sm_100a -m 64 "



//--------------------- .note.nv.cuinfo           --------------------------
	.section	.note.nv.cuinfo,"",@"SHT_NOTE"
	.sectionflags	@"SHF_NOTE_NV_CUINFO"
        /*0018*/ 	.short	0x0002
        /*001a*/ 	.short	0x0064
        /*001c*/ 	.short	0x0082
	.zero		2


//--------------------- .nv.info                  --------------------------
	.section	.nv.info,"",@"SHT_CUDA_INFO"
	.align	4


	//----- nvinfo : EIATTR_REGCOUNT
	.align		4
        /*0000*/ 	.byte	0x04, 0x2f
        /*0002*/ 	.short	(.L_19 - .L_18)
	.align		4
.L_18:
        /*0004*/ 	.word	index@(_ZN7cutlass13device_kernelINS_4gemm6kernel13GemmUniversalIN4cute5tupleIJiiiiEEENS1_10collective13CollectiveMmaINS1_35MainloopSm100TmaUmmaWarpSpecializedILi5ELi2ELi4ENS5_IJNS4_1CILi2EEENSA_ILi1EEESC_EEEEENS5_IJNSA_ILi128EEENSA_ILi64EEESF_EEENS_12float_e4m3_tENS5_IJlSC_lEEESI_SJ_NS4_8TiledMMAINS4_8MMA_AtomIJNS4_10MMA_TraitsINS4_25SM100_MMA_F8F6F4_2x1SM_SSEJSI_SI_fSF_SG_NS4_17integral_constantINS4_4UMMA5MajorELSQ_0EEESR_NSO_INSP_7ScaleInELSS_0EEEST_EEEEEENS4_6LayoutINS5_IJSC_SC_SC_EEENS5_IJNSA_ILi0EEESY_SY_EEEEENS5_IJNS4_10UnderscoreES11_S11_EEEEENS4_18SM100_TMA_2SM_LOADENS4_14ComposedLayoutINS4_7SwizzleILi3ELi4ELi3EEENS4_18smem_ptr_flag_bitsILi8EEENSW_INS5_IJNSA_ILi8EEESF_EEENS5_IJSF_SC_EEEEEEEvNS4_8identityES14_S1E_vS1F_EENS_8epilogue10collective18CollectiveEpilogueINS1H_23Sm100TmaWarpSpecializedILi1ELi1ELi32ELb0ELb0EEEJNS5_IJSG_SG_SF_EEENS5_IJNSW_ISG_SC_EES1N_EEESI_SJ_SI_SJ_NS1H_6fusion15FusionCallbacksIS1L_NS1P_17LinearCombinationISI_fSI_fLNS_15FloatRoundStyleE2EEES1M_S1O_JEEENS4_5SM1004TMEM4LOAD26SM100_TMEM_LOAD_32dp32b32xENS4_13SM90_TMA_LOADENS15_INS16_ILi2ELi4ELi3EEES19_NSW_INS5_IJS1A_SG_EEENS5_IJSG_SC_EEEEEEENS4_39AutoVectorizingCopyWithAssumedAlignmentILi128EEENS4_14SM90_TMA_STOREES24_S26_S26_EEEvvEEEEvNT_6ParamsE)
        /*0008*/ 	.word	0x0000007b


	//----- nvinfo : EIATTR_FRAME_SIZE
	.align		4
.L_19:
        /*000c*/ 	.byte	0x04, 0x11
        /*000e*/ 	.short	(.L_21 - .L_20)
	.align		4
.L_20:
        /*0010*/ 	.word	index@($__internal_2_$__cuda_sm10x_tcgen05_guardrail_trap_unallocated_columns_being_dealloced)
        /*0014*/ 	.word	0x00000000


	//----- nvinfo : EIATTR_FRAME_SIZE
	.align		4
.L_21:
        /*0018*/ 	.byte	0x04, 0x11
        /*001a*/ 	.short	(.L_23 - .L_22)
	.align		4
.L_22:
        /*001c*/ 	.word	index@($__internal_1_$__cuda_sm10x_tcgen05_guardrail_trap_phase_invalid_during_alloc)
        /*0020*/ 	.word	0x00000000


	//----- nvinfo : EIATTR_FRAME_SIZE
	.align		4
.L_23:
        /*0024*/ 	.byte	0x04, 0x11
        /*0026*/ 	.short	(.L_25 - .L_24)
	.align		4
.L_24:
        /*0028*/ 	.word	index@($__internal_0_$__cuda_sm10x_tcgen05_guardrail_trap_col_being_dealloced_not_returned_by_alloc)
        /*002c*/ 	.word	0x00000000


	//----- nvinfo : EIATTR_FRAME_SIZE
	.align		4
.L_25:
        /*0030*/ 	.byte	0x04, 0x11
        /*0032*/ 	.short	(.L_27 - .L_26)
	.align		4
.L_26:
        /*0034*/ 	.word	index@(_ZN7cutlass13device_kernelINS_4gemm6kernel13GemmUniversalIN4cute5tupleIJiiiiEEENS1_10collective13CollectiveMmaINS1_35MainloopSm100TmaUmmaWarpSpecializedILi5ELi2ELi4ENS5_IJNS4_1CILi2EEENSA_ILi1EEESC_EEEEENS5_IJNSA_ILi128EEENSA_ILi64EEESF_EEENS_12float_e4m3_tENS5_IJlSC_lEEESI_SJ_NS4_8TiledMMAINS4_8MMA_AtomIJNS4_10MMA_TraitsINS4_25SM100_MMA_F8F6F4_2x1SM_SSEJSI_SI_fSF_SG_NS4_17integral_constantINS4_4UMMA5MajorELSQ_0EEESR_NSO_INSP_7ScaleInELSS_0EEEST_EEEEEENS4_6LayoutINS5_IJSC_SC_SC_EEENS5_IJNSA_ILi0EEESY_SY_EEEEENS5_IJNS4_10UnderscoreES11_S11_EEEEENS4_18SM100_TMA_2SM_LOADENS4_14ComposedLayoutINS4_7SwizzleILi3ELi4ELi3EEENS4_18smem_ptr_flag_bitsILi8EEENSW_INS5_IJNSA_ILi8EEESF_EEENS5_IJSF_SC_EEEEEEEvNS4_8identityES14_S1E_vS1F_EENS_8epilogue10collective18CollectiveEpilogueINS1H_23Sm100TmaWarpSpecializedILi1ELi1ELi32ELb0ELb0EEEJNS5_IJSG_SG_SF_EEENS5_IJNSW_ISG_SC_EES1N_EEESI_SJ_SI_SJ_NS1H_6fusion15FusionCallbacksIS1L_NS1P_17LinearCombinationISI_fSI_fLNS_15FloatRoundStyleE2EEES1M_S1O_JEEENS4_5SM1004TMEM4LOAD26SM100_TMEM_LOAD_32dp32b32xENS4_13SM90_TMA_LOADENS15_INS16_ILi2ELi4ELi3EEES19_NSW_INS5_IJS1A_SG_EEENS5_IJSG_SC_EEEEEEENS4_39AutoVectorizingCopyWithAssumedAlignmentILi128EEENS4_14SM90_TMA_STOREES24_S26_S26_EEEvvEEEEvNT_6ParamsE)
        /*0038*/ 	.word	0x00000000


	//----- nvinfo : EIATTR_MIN_STACK_SIZE
	.align		4
.L_27:
        /*003c*/ 	.byte	0x04, 0x12
        /*003e*/ 	.short	(.L_29 - .L_28)
	.align		4
.L_28:
        /*0040*/ 	.word	index@(_ZN7cutlass13device_kernelINS_4gemm6kernel13GemmUniversalIN4cute5tupleIJiiiiEEENS1_10collective13CollectiveMmaINS1_35MainloopSm100TmaUmmaWarpSpecializedILi5ELi2ELi4ENS5_IJNS4_1CILi2EEENSA_ILi1EEESC_EEEEENS5_IJNSA_ILi128EEENSA_ILi64EEESF_EEENS_12float_e4m3_tENS5_IJlSC_lEEESI_SJ_NS4_8TiledMMAINS4_8MMA_AtomIJNS4_10MMA_TraitsINS4_25SM100_MMA_F8F6F4_2x1SM_SSEJSI_SI_fSF_SG_NS4_17integral_constantINS4_4UMMA5MajorELSQ_0EEESR_NSO_INSP_7ScaleInELSS_0EEEST_EEEEEENS4_6LayoutINS5_IJSC_SC_SC_EEENS5_IJNSA_ILi0EEESY_SY_EEEEENS5_IJNS4_10UnderscoreES11_S11_EEEEENS4_18SM100_TMA_2SM_LOADENS4_14ComposedLayoutINS4_7SwizzleILi3ELi4ELi3EEENS4_18smem_ptr_flag_bitsILi8EEENSW_INS5_IJNSA_ILi8EEESF_EEENS5_IJSF_SC_EEEEEEEvNS4_8identityES14_S1E_vS1F_EENS_8epilogue10collective18CollectiveEpilogueINS1H_23Sm100TmaWarpSpecializedILi1ELi1ELi32ELb0ELb0EEEJNS5_IJSG_SG_SF_EEENS5_IJNSW_ISG_SC_EES1N_EEESI_SJ_SI_SJ_NS1H_6fusion15FusionCallbacksIS1L_NS1P_17LinearCombinationISI_fSI_fLNS_15FloatRoundStyleE2EEES1M_S1O_JEEENS4_5SM1004TMEM4LOAD26SM100_TMEM_LOAD_32dp32b32xENS4_13SM90_TMA_LOADENS15_INS16_ILi2ELi4ELi3EEES19_NSW_INS5_IJS1A_SG_EEENS5_IJSG_SC_EEEEEEENS4_39AutoVectorizingCopyWithAssumedAlignmentILi128EEENS4_14SM90_TMA_STOREES24_S26_S26_EEEvvEEEEvNT_6ParamsE)
        /*0044*/ 	.word	0x00000000
.L_29:


//--------------------- .nv.compat                --------------------------
	.section	.nv.compat,"",@"SHT_CUDA_COMPAT_INFO"
	.align	4
        /*0000*/ 	.byte	0x02, 0x09, 0x01, 0x00, 0x02, 0x02, 0x02, 0x00, 0x02, 0x05, 0x05, 0x00, 0x03, 0x07, 0x01, 0x01
        /*0010*/ 	.byte	0x02, 0x03, 0x01, 0x00, 0x02, 0x06, 0x01, 0x00, 0x04, 0x0b, 0x08, 0x00, 0x09, 0x00, 0x00, 0x00
        /*0020*/ 	.byte	0x00, 0x00, 0x00, 0x00


//--------------------- .nv.info._ZN7cutlass13device_kernelINS_4gemm6kernel13GemmUniversalIN4cute5tupleIJiiiiEEENS1_10collective13CollectiveMmaINS1_35MainloopSm100TmaUmmaWarpSpecializedILi5ELi2ELi4ENS5_IJNS4_1CILi2EEENSA_ILi1EEESC_EEEEENS5_IJNSA_ILi128EEENSA_ILi64EEESF_EEENS_12float_e4m3_tENS5_IJlSC_lEEESI_SJ_NS4_8TiledMMAINS4_8MMA_AtomIJNS4_10MMA_TraitsINS4_25SM100_MMA_F8F6F4_2x1SM_SSEJSI_SI_fSF_SG_NS4_17integral_constantINS4_4UMMA5MajorELSQ_0EEESR_NSO_INSP_7ScaleInELSS_0EEEST_EEEEEENS4_6LayoutINS5_IJSC_SC_SC_EEENS5_IJNSA_ILi0EEESY_SY_EEEEENS5_IJNS4_10UnderscoreES11_S11_EEEEENS4_18SM100_TMA_2SM_LOADENS4_14ComposedLayoutINS4_7SwizzleILi3ELi4ELi3EEENS4_18smem_ptr_flag_bitsILi8EEENSW_INS5_IJNSA_ILi8EEESF_EEENS5_IJSF_SC_EEEEEEEvNS4_8identityES14_S1E_vS1F_EENS_8epilogue10collective18CollectiveEpilogueINS1H_23Sm100TmaWarpSpecializedILi1ELi1ELi32ELb0ELb0EEEJNS5_IJSG_SG_SF_EEENS5_IJNSW_ISG_SC_EES1N_EEESI_SJ_SI_SJ_NS1H_6fusion15FusionCallbacksIS1L_NS1P_17LinearCombinationISI_fSI_fLNS_15FloatRoundStyleE2EEES1M_S1O_JEEENS4_5SM1004TMEM4LOAD26SM100_TMEM_LOAD_32dp32b32xENS4_13SM90_TMA_LOADENS15_INS16_ILi2ELi4ELi3EEES19_NSW_INS5_IJS1A_SG_EEENS5_IJSG_SC_EEEEEEENS4_39AutoVectorizingCopyWithAssumedAlignmentILi128EEENS4_14SM90_TMA_STOREES24_S26_S26_EEEvvEEEEvNT_6ParamsE --------------------------
	.section	.nv.info._ZN7cutlass13device_kernelINS_4gemm6kernel13GemmUniversalIN4cute5tupleIJiiiiEEENS1_10collective13CollectiveMmaINS1_35MainloopSm100TmaUmmaWarpSpecializedILi5ELi2ELi4ENS5_IJNS4_1CILi2EEENSA_ILi1EEESC_EEEEENS5_IJNSA_ILi128EEENSA_ILi64EEESF_EEENS_12float_e4m3_tENS5_IJlSC_lEEESI_SJ_NS4_8TiledMMAINS4_8MMA_AtomIJNS4_10MMA_TraitsINS4_25SM100_MMA_F8F6F4_2x1SM_SSEJSI_SI_fSF_SG_NS4_17integral_constantINS4_4UMMA5MajorELSQ_0EEESR_NSO_INSP_7ScaleInELSS_0EEEST_EEEEEENS4_6LayoutINS5_IJSC_SC_SC_EEENS5_IJNSA_ILi0EEESY_SY_EEEEENS5_IJNS4_10UnderscoreES11_S11_EEEEENS4_18SM100_TMA_2SM_LOADENS4_14ComposedLayoutINS4_7SwizzleILi3ELi4ELi3EEENS4_18smem_ptr_flag_bitsILi8EEENSW_INS5_IJNSA_ILi8EEESF_EEENS5_IJSF_SC_EEEEEEEvNS4_8identityES14_S1E_vS1F_EENS_8epilogue10collective18CollectiveEpilogueINS1H_23Sm100TmaWarpSpecializedILi1ELi1ELi32ELb0ELb0EEEJNS5_IJSG_SG_SF_EEENS5_IJNSW_ISG_SC_EES1N_EEESI_SJ_SI_SJ_NS1H_6fusion15FusionCallbacksIS1L_NS1P_17LinearCombinationISI_fSI_fLNS_15FloatRoundStyleE2EEES1M_S1O_JEEENS4_5SM1004TMEM4LOAD26SM100_TMEM_LOAD_32dp32b32xENS4_13SM90_TMA_LOADENS15_INS16_ILi2ELi4ELi3EEES19_NSW_INS5_IJS1A_SG_EEENS5_IJSG_SC_EEEEEEENS4_39AutoVectorizingCopyWithAssumedAlignmentILi128EEENS4_14SM90_TMA_STOREES24_S26_S26_EEEvvEEEEvNT_6ParamsE,"",@"SHT_CUDA_INFO"
	.sectionflags	@""
	.align	4


	//----- nvinfo : EIATTR_CUDA_API_VERSION
	.align		4
        /*0000*/ 	.byte	0x04, 0x37
        /*0002*/ 	.short	(.L_31 - .L_30)
.L_30:
        /*0004*/ 	.word	0x00000082


	//----- nvinfo : EIATTR_KPARAM_INFO
	.align		4
.L_31:
        /*0008*/ 	.byte	0x04, 0x17
        /*000a*/ 	.short	(.L_33 - .L_32)
.L_32:
        /*000c*/ 	.word	0x00000000
        /*0010*/ 	.short	0x0000
        /*0012*/ 	.short	0x0000
        /*0014*/ 	.byte	0x00, 0xf0, 0x01, 0x20


	//----- nvinfo : EIATTR_AT_ENTRY_FRAGMENTS
	.align		4
.L_33:
        /*0018*/ 	.byte	0x04, 0x4f
        /*001a*/ 	.short	(.L_35 - .L_34)


	//   ....[0]....
.L_34:
        /*001c*/ 	.word	0x00000007


	//----- nvinfo : EIATTR_RESERVED_SMEM_USED
	.align		4
.L_35:
        /*0020*/ 	.byte	0x01, 0x41
	.zero		2


	//----- nvinfo : EIATTR_SPARSE_MMA_MASK
	.align		4
        /*0024*/ 	.byte	0x03, 0x50
        /*0026*/ 	.short	0x0000


	//----- nvinfo : EIATTR_TCGEN05_2CTA_USED
	.align		4
        /*0028*/ 	.byte	0x01, 0x52
	.zero		2


	//----- nvinfo : EIATTR_MAXREG_COUNT
	.align		4
        /*002c*/ 	.byte	0x03, 0x1b
        /*002e*/ 	.short	0x00ff


	//----- nvinfo : EIATTR_NUM_BARRIERS
	.align		4
        /*0030*/ 	.byte	0x02, 0x4c
        /*0032*/ 	.byte	0x07
	.zero		1


	//----- nvinfo : EIATTR_EXTERNS
	.align		4
        /*0034*/ 	.byte	0x04, 0x0f
        /*0036*/ 	.short	(.L_37 - .L_36)


	//   ....[0]....
	.align		4
.L_36:
        /*0038*/ 	.word	index@(__assertfail)


	//----- nvinfo : EIATTR_MERCURY_ISA_VERSION
	.align		4
.L_37:
        /*003c*/ 	.byte	0x03, 0x5f
        /*003e*/ 	.short	0x0101


	//----- nvinfo : EIATTR_INT_WARP_WIDE_INSTR_OFFSETS
	.align		4
        /*0040*/ 	.byte	0x04, 0x31
        /*0042*/ 	.short	(.L_39 - .L_38)


	//   ....[0]....
.L_38:
        /*0044*/ 	.word	0x00000cd0


	//   ....[1]....
        /*0048*/ 	.word	0x00000d70


	//   ....[2]....
        /*004c*/ 	.word	0x000020d0


	//   ....[3]....
        /*0050*/ 	.word	0x00004040


	//   ....[4]....
        /*0054*/ 	.word	0x00004060


	//   ....[5]....
        /*0058*/ 	.word	0x00004090


	//   ....[6]....
        /*005c*/ 	.word	0x00004aa0


	//   ....[7]....
        /*0060*/ 	.word	0x00004bc0


	//----- nvinfo : EIATTR_COOP_GROUP_MASK_REGIDS
	.align		4
.L_39:
        /*0064*/ 	.byte	0x04, 0x29
        /*0066*/ 	.short	(.L_41 - .L_40)


	//   ....[0]....
.L_40:
        /*0068*/ 	.word	0xffffffff


	//   ....[1]....
        /*006c*/ 	.word	0xffffffff


	//   ....[2]....
        /*0070*/ 	.word	0xffffffff


	//   ....[3]....
        /*0074*/ 	.word	0xffffffff


	//   ....[4]....
        /*0078*/ 	.word	0xffffffff


	//   ....[5]....
        /*007c*/ 	.word	0xffffffff


	//   ....[6]....
        /*0080*/ 	.word	0xffffffff


	//   ....[7]....
        /*0084*/ 	.word	0xffffffff


	//   ....[8]....
        /*0088*/ 	.word	0xffffffff


	//   ....[9]....
        /*008c*/ 	.word	0xffffffff


	//   ....[10]....
        /*0090*/ 	.word	0xffffffff


	//   ....[11]....
        /*0094*/ 	.word	0xffffffff


	//   ....[12]....
        /*0098*/ 	.word	0xffffffff


	//   ....[13]....
        /*009c*/ 	.word	0xffffffff


	//----- nvinfo : EIATTR_COOP_GROUP_INSTR_OFFSETS
	.align		4
.L_41:
        /*00a0*/ 	.byte	0x04, 0x28
        /*00a2*/ 	.short	(.L_43 - .L_42)


	//   ....[0]....
.L_42:
        /*00a4*/ 	.word	0x000000c0


	//   ....[1]....
        /*00a8*/ 	.word	0x00000500


	//   ....[2]....
        /*00ac*/ 	.word	0x000006a0


	//   ....[3]....
        /*00b0*/ 	.word	0x000007d0


	//   ....[4]....
        /*00b4*/ 	.word	0x000008c0


	//   ....[5]....
        /*00b8*/ 	.word	0x00000a20


	//   ....[6]....
        /*00bc*/ 	.word	0x00000bb0


	//   ....[7]....
        /*00c0*/ 	.word	0x00000df0


	//   ....[8]....
        /*00c4*/ 	.word	0x00001fb0


	//   ....[9]....
        /*00c8*/ 	.word	0x00002e20


	//   ....[10]....
        /*00cc*/ 	.word	0x000032f0


	//   ....[11]....
        /*00d0*/ 	.word	0x00003320


	//   ....[12]....
        /*00d4*/ 	.word	0x00003f40


	//   ....[13]....
        /*00d8*/ 	.word	0x00004150


	//----- nvinfo : EIATTR_VRC_CTA_INIT_COUNT
	.align		4
.L_43:
        /*00dc*/ 	.byte	0x02, 0x4a
        /*00de*/ 	.byte	0x80
	.zero		1


	//----- nvinfo : EIATTR_SYSCALL_OFFSETS
	.align		4
        /*00e0*/ 	.byte	0x04, 0x46
        /*00e2*/ 	.short	(.L_45 - .L_44)


	//   ....[0]....
.L_44:
        /*00e4*/ 	.word	0x000055c0


	//   ....[1]....
        /*00e8*/ 	.word	0x00005700


	//   ....[2]....
        /*00ec*/ 	.word	0x00005e10


	//----- nvinfo : EIATTR_MBARRIER_INSTR_OFFSETS
	.align		4
.L_45:
        /*00f0*/ 	.byte	0x04, 0x39
        /*00f2*/ 	.short	(.L_47 - .L_46)


	//   ....[0]....
.L_46:
        /*00f4*/ 	.word	0x000005f0
        /*00f8*/ 	.word	0x000000ff
        /*00fc*/ 	.word	0x00000000
        /*0100*/ 	.short	0x0100
        /*0102*/ 	.byte	0x08
	.zero		1


	//   ....[1]....
        /*0104*/ 	.word	0x00000600
        /*0108*/ 	.word	0x000000ff
        /*010c*/ 	.word	0x00000028
        /*0110*/ 	.short	0x0100
        /*0112*/ 	.byte	0x08
	.zero		1


	//   ....[2]....
        /*0114*/ 	.word	0x00000610
        /*0118*/ 	.word	0x000000ff
        /*011c*/ 	.word	0x00000008
        /*0120*/ 	.short	0x0100
        /*0122*/ 	.byte	0x08
	.zero		1


	//   ....[3]....
        /*0124*/ 	.word	0x00000620
        /*0128*/ 	.word	0x000000ff
        /*012c*/ 	.word	0x00000030
        /*0130*/ 	.short	0x0100
        /*0132*/ 	.byte	0x08
	.zero		1


	//   ....[4]....
        /*0134*/ 	.word	0x00000630
        /*0138*/ 	.word	0x000000ff
        /*013c*/ 	.word	0x00000010
        /*0140*/ 	.short	0x0100
        /*0142*/ 	.byte	0x08
	.zero		1


	//   ....[5]....
        /*0144*/ 	.word	0x00000640
        /*0148*/ 	.word	0x000000ff
        /*014c*/ 	.word	0x00000038
        /*0150*/ 	.short	0x0100
        /*0152*/ 	.byte	0x08
	.zero		1


	//   ....[6]....
        /*0154*/ 	.word	0x00000650
        /*0158*/ 	.word	0x000000ff
        /*015c*/ 	.word	0x00000018
        /*0160*/ 	.short	0x0100
        /*0162*/ 	.byte	0x08
	.zero		1


	//   ....[7]....
        /*0164*/ 	.word	0x00000660
        /*0168*/ 	.word	0x000000ff
        /*016c*/ 	.word	0x00000040
        /*0170*/ 	.short	0x0100
        /*0172*/ 	.byte	0x08
	.zero		1


	//   ....[8]....
        /*0174*/ 	.word	0x00000670
        /*0178*/ 	.word	0x000000ff
        /*017c*/ 	.word	0x00000020
        /*0180*/ 	.short	0x0100
        /*0182*/ 	.byte	0x08
	.zero		1


	//   ....[9]....
        /*0184*/ 	.word	0x00000680
        /*0188*/ 	.word	0x000000ff
        /*018c*/ 	.word	0x00000048
        /*0190*/ 	.short	0x0100
        /*0192*/ 	.byte	0x08
	.zero		1


	//   ....[10]....
        /*0194*/ 	.word	0x000007a0
        /*0198*/ 	.word	0x000000ff
        /*019c*/ 	.word	0x00000050
        /*01a0*/ 	.short	0x0100
        /*01a2*/ 	.byte	0x09
	.zero		1


	//   ....[11]....
        /*01a4*/ 	.word	0x000007b0
        /*01a8*/ 	.word	0x000000ff
        /*01ac*/ 	.word	0x00000058
        /*01b0*/ 	.short	0x0100
        /*01b2*/ 	.byte	0x09
	.zero		1


	//   ....[12]....
        /*01b4*/ 	.word	0x00000890
        /*01b8*/ 	.word	0x000000ff
        /*01bc*/ 	.word	0x00000060
        /*01c0*/ 	.short	0x0100
        /*01c2*/ 	.byte	0x08
	.zero		1


	//   ....[13]....
        /*01c4*/ 	.word	0x000008a0
        /*01c8*/ 	.word	0x000000ff
        /*01cc*/ 	.word	0x00000068
        /*01d0*/ 	.short	0x0100
        /*01d2*/ 	.byte	0x08
	.zero		1


	//   ....[14]....
        /*01d4*/ 	.word	0x000009d0
        /*01d8*/ 	.word	0x000000ff
        /*01dc*/ 	.word	0x00000070
        /*01e0*/ 	.short	0x0100
        /*01e2*/ 	.byte	0x08
	.zero		1


	//   ....[15]....
        /*01e4*/ 	.word	0x000009e0
        /*01e8*/ 	.word	0x000000ff
        /*01ec*/ 	.word	0x00000080
        /*01f0*/ 	.short	0x0100
        /*01f2*/ 	.byte	0x08
	.zero		1


	//   ....[16]....
        /*01f4*/ 	.word	0x000009f0
        /*01f8*/ 	.word	0x000000ff
        /*01fc*/ 	.word	0x00000078
        /*0200*/ 	.short	0x0100
        /*0202*/ 	.byte	0x08
	.zero		1


	//   ....[17]....
        /*0204*/ 	.word	0x00000a00
        /*0208*/ 	.word	0x000000ff
        /*020c*/ 	.word	0x00000088
        /*0210*/ 	.short	0x0100
        /*0212*/ 	.byte	0x08
	.zero		1


	//   ....[18]....
        /*0214*/ 	.word	0x00000b20
        /*0218*/ 	.word	0x000000ff
        /*021c*/ 	.word	0x00000090
        /*0220*/ 	.short	0x0100
        /*0222*/ 	.byte	0x09
	.zero		1


	//   ....[19]....
        /*0224*/ 	.word	0x00000b30
        /*0228*/ 	.word	0x000000ff
        /*022c*/ 	.word	0x000000b0
        /*0230*/ 	.short	0x0100
        /*0232*/ 	.byte	0x09
	.zero		1


	//   ....[20]....
        /*0234*/ 	.word	0x00000b40
        /*0238*/ 	.word	0x000000ff
        /*023c*/ 	.word	0x00000098
        /*0240*/ 	.short	0x0100
        /*0242*/ 	.byte	0x09
	.zero		1


	//   ....[21]....
        /*0244*/ 	.word	0x00000b50
        /*0248*/ 	.word	0x000000ff
        /*024c*/ 	.word	0x000000b8
        /*0250*/ 	.short	0x0100
        /*0252*/ 	.byte	0x09
	.zero		1


	//   ....[22]....
        /*0254*/ 	.word	0x00000b60
        /*0258*/ 	.word	0x000000ff
        /*025c*/ 	.word	0x000000a0
        /*0260*/ 	.short	0x0100
        /*0262*/ 	.byte	0x09
	.zero		1


	//   ....[23]....
        /*0264*/ 	.word	0x00000b70
        /*0268*/ 	.word	0x000000ff
        /*026c*/ 	.word	0x000000c0
        /*0270*/ 	.short	0x0100
        /*0272*/ 	.byte	0x09
	.zero		1


	//   ....[24]....
        /*0274*/ 	.word	0x00000b80
        /*0278*/ 	.word	0x000000ff
        /*027c*/ 	.word	0x000000a8
        /*0280*/ 	.short	0x0100
        /*0282*/ 	.byte	0x09
	.zero		1


	//   ....[25]....
        /*0284*/ 	.word	0x00000b90
        /*0288*/ 	.word	0x000000ff
        /*028c*/ 	.word	0x000000c8
        /*0290*/ 	.short	0x0100
        /*0292*/ 	.byte	0x09
	.zero		1


	//   ....[26]....
        /*0294*/ 	.word	0x00000c80
        /*0298*/ 	.word	0x000000ff
        /*029c*/ 	.word	0x000000d0
        /*02a0*/ 	.short	0x0100
        /*02a2*/ 	.byte	0x08
	.zero		1


	//   ....[27]....
        /*02a4*/ 	.word	0x00000c90
        /*02a8*/ 	.word	0x000000ff
        /*02ac*/ 	.word	0x000000e0
        /*02b0*/ 	.short	0x0100
        /*02b2*/ 	.byte	0x08
	.zero		1


	//   ....[28]....
        /*02b4*/ 	.word	0x00000ca0
        /*02b8*/ 	.word	0x000000ff
        /*02bc*/ 	.word	0x000000d8
        /*02c0*/ 	.short	0x0100
        /*02c2*/ 	.byte	0x08
	.zero		1


	//   ....[29]....
        /*02c4*/ 	.word	0x00000cb0
        /*02c8*/ 	.word	0x000000ff
        /*02cc*/ 	.word	0x000000e8
        /*02d0*/ 	.short	0x0100
        /*02d2*/ 	.byte	0x08
	.zero		1


	//   ....[30]....
        /*02d4*/ 	.word	0x00000da0
        /*02d8*/ 	.word	0x000000ff
        /*02dc*/ 	.word	0x000000f0
        /*02e0*/ 	.short	0x0100
        /*02e2*/ 	.byte	0x06
	.zero		1


	//   ....[31]....
        /*02e4*/ 	.word	0x000017b0
        /*02e8*/ 	.word	0x00000003
        /*02ec*/ 	.word	0x000000e0
        /*02f0*/ 	.short	0x010a
        /*02f2*/ 	.byte	0xff
	.zero		1


	//   ....[32]....
        /*02f4*/ 	.word	0x000017e0
        /*02f8*/ 	.word	0x00000003
        /*02fc*/ 	.word	0x000000d0
        /*0300*/ 	.short	0x0101
        /*0302*/ 	.byte	0xff
	.zero		1


	//   ....[33]....
        /*0304*/ 	.word	0x000018e0
        /*0308*/ 	.word	0x000000ff
        /*030c*/ 	.word	0x00000028
        /*0310*/ 	.short	0x010a
        /*0312*/ 	.byte	0x08
	.zero		1


	//   ....[34]....
        /*0314*/ 	.word	0x000019b0
        /*0318*/ 	.word	0x000000ff
        /*031c*/ 	.word	0x00000028
        /*0320*/ 	.short	0x010a
        /*0322*/ 	.byte	0x21
	.zero		1


	//   ....[35]....
        /*0324*/ 	.word	0x00001b60
        /*0328*/ 	.word	0x000000ff
        /*032c*/ 	.word	0x00000028
        /*0330*/ 	.short	0x010a
        /*0332*/ 	.byte	0x08
	.zero		1


	//   ....[36]....
        /*0334*/ 	.word	0x00001c60
        /*0338*/ 	.word	0x000000ff
        /*033c*/ 	.word	0x00000068
        /*0340*/ 	.short	0x0101
        /*0342*/ 	.byte	0x04
	.zero		1


	//   ....[37]....
        /*0344*/ 	.word	0x00001c80
        /*0348*/ 	.word	0x000000ff
        /*034c*/ 	.word	0x00000028
        /*0350*/ 	.short	0x010a
        /*0352*/ 	.byte	0x08
	.zero		1


	//   ....[38]....
        /*0354*/ 	.word	0x00001d00
        /*0358*/ 	.word	0x000000ff
        /*035c*/ 	.word	0x00000028
        /*0360*/ 	.short	0x010a
        /*0362*/ 	.byte	0x11
	.zero		1


	//   ....[39]....
        /*0364*/ 	.word	0x00001e90
        /*0368*/ 	.word	0x000000ff
        /*036c*/ 	.word	0x00000028
        /*0370*/ 	.short	0x010a
        /*0372*/ 	.byte	0x08
	.zero		1


	//   ....[40]....
        /*0374*/ 	.word	0x00001fe0
        /*0378*/ 	.word	0x00000002
        /*037c*/ 	.word	0x00000070
        /*0380*/ 	.short	0x010a
        /*0382*/ 	.byte	0xff
	.zero		1


	//   ....[41]....
        /*0384*/ 	.word	0x000020a0
        /*0388*/ 	.word	0x00000002
        /*038c*/ 	.word	0x00000000
        /*0390*/ 	.short	0x0101
        /*0392*/ 	.byte	0xff
	.zero		1


	//   ....[42]....
        /*0394*/ 	.word	0x00002600
        /*0398*/ 	.word	0x000000ff
        /*039c*/ 	.word	0x00000000
        /*03a0*/ 	.short	0x010a
        /*03a2*/ 	.byte	0x05
	.zero		1


	//   ....[43]....
        /*03a4*/ 	.word	0x00002690
        /*03a8*/ 	.word	0x000000ff
        /*03ac*/ 	.word	0x00000000
        /*03b0*/ 	.short	0x010a
        /*03b2*/ 	.byte	0x05
	.zero		1


	//   ....[44]....
        /*03b4*/ 	.word	0x00002720
        /*03b8*/ 	.word	0x000000ff
        /*03bc*/ 	.word	0x00000000
        /*03c0*/ 	.short	0x010a
        /*03c2*/ 	.byte	0x05
	.zero		1


	//   ....[45]....
        /*03c4*/ 	.word	0x000027b0
        /*03c8*/ 	.word	0x000000ff
        /*03cc*/ 	.word	0x00000000
        /*03d0*/ 	.short	0x010a
        /*03d2*/ 	.byte	0x05
	.zero		1


	//   ....[46]....
        /*03d4*/ 	.word	0x00002850
        /*03d8*/ 	.word	0x00000000
        /*03dc*/ 	.word	0x00000000
        /*03e0*/ 	.short	0x010a
        /*03e2*/ 	.byte	0xff
	.zero		1


	//   ....[47]....
        /*03e4*/ 	.word	0x00002980
        /*03e8*/ 	.word	0x00000000
        /*03ec*/ 	.word	0x000000d0
        /*03f0*/ 	.short	0x010a
        /*03f2*/ 	.byte	0xff
	.zero		1


	//   ....[48]....
        /*03f4*/ 	.word	0x000029f0
        /*03f8*/ 	.word	0x00000004
        /*03fc*/ 	.word	0x00000000
        /*0400*/ 	.short	0x0101
        /*0402*/ 	.byte	0xff
	.zero		1


	//   ....[49]....
        /*0404*/ 	.word	0x00002a10
        /*0408*/ 	.word	0x000000ff
        /*040c*/ 	.word	0x00000080
        /*0410*/ 	.short	0x010a
        /*0412*/ 	.byte	0x05
	.zero		1


	//   ....[50]....
        /*0414*/ 	.word	0x00002b30
        /*0418*/ 	.word	0x00000000
        /*041c*/ 	.word	0x00000070
        /*0420*/ 	.short	0x010a
        /*0422*/ 	.byte	0xff
	.zero		1


	//   ....[51]....
        /*0424*/ 	.word	0x00002c30
        /*0428*/ 	.word	0x00000000
        /*042c*/ 	.word	0x00000000
        /*0430*/ 	.short	0x0101
        /*0432*/ 	.byte	0xff
	.zero		1


	//   ....[52]....
        /*0434*/ 	.word	0x00002cc0
        /*0438*/ 	.word	0x000000ff
        /*043c*/ 	.word	0x00000080
        /*0440*/ 	.short	0x0106
        /*0442*/ 	.byte	0x05
	.zero		1


	//   ....[53]....
        /*0444*/ 	.word	0x00002ce0
        /*0448*/ 	.word	0x000000ff
        /*044c*/ 	.word	0x00000080
        /*0450*/ 	.short	0x010a
        /*0452*/ 	.byte	0x05
	.zero		1


	//   ....[54]....
        /*0454*/ 	.word	0x00002d70
        /*0458*/ 	.word	0x000000ff
        /*045c*/ 	.word	0x00000080
        /*0460*/ 	.short	0x0106
        /*0462*/ 	.byte	0x04
	.zero		1


	//   ....[55]....
        /*0464*/ 	.word	0x00002db0
        /*0468*/ 	.word	0x00000000
        /*046c*/ 	.word	0x00000080
        /*0470*/ 	.short	0x010a
        /*0472*/ 	.byte	0xff
	.zero		1


	//   ....[56]....
        /*0474*/ 	.word	0x00002ff0
        /*0478*/ 	.word	0x000000ff
        /*047c*/ 	.word	0x00000008
        /*0480*/ 	.short	0x010a
        /*0482*/ 	.byte	0x06
	.zero		1


	//   ....[57]....
        /*0484*/ 	.word	0x00003010
        /*0488*/ 	.word	0x000000ff
        /*048c*/ 	.word	0x00000008
        /*0490*/ 	.short	0x010a
        /*0492*/ 	.byte	0x06
	.zero		1


	//   ....[58]....
        /*0494*/ 	.word	0x000031a0
        /*0498*/ 	.word	0x000000ff
        /*049c*/ 	.word	0x00000008
        /*04a0*/ 	.short	0x010a
        /*04a2*/ 	.byte	0x06
	.zero		1


	//   ....[59]....
        /*04a4*/ 	.word	0x000031c0
        /*04a8*/ 	.word	0x000000ff
        /*04ac*/ 	.word	0x00000008
        /*04b0*/ 	.short	0x010a
        /*04b2*/ 	.byte	0x06
	.zero		1


	//   ....[60]....
        /*04b4*/ 	.word	0x00003280
        /*04b8*/ 	.word	0x000000ff
        /*04bc*/ 	.word	0x00000000
        /*04c0*/ 	.short	0x0101
        /*04c2*/ 	.byte	0x07
	.zero		1


	//   ....[61]....
        /*04c4*/ 	.word	0x000035c0
        /*04c8*/ 	.word	0x00000000
        /*04cc*/ 	.word	0x00000070
        /*04d0*/ 	.short	0x010a
        /*04d2*/ 	.byte	0xff
	.zero		1


	//   ....[62]....
        /*04d4*/ 	.word	0x00003680
        /*04d8*/ 	.word	0x00000000
        /*04dc*/ 	.word	0x00000000
        /*04e0*/ 	.short	0x0101
        /*04e2*/ 	.byte	0xff
	.zero		1


	//   ....[63]....
        /*04e4*/ 	.word	0x00003740
        /*04e8*/ 	.word	0x000000ff
        /*04ec*/ 	.word	0x00000000
        /*04f0*/ 	.short	0x010a
        /*04f2*/ 	.byte	0x08
	.zero		1


	//   ....[64]....
        /*04f4*/ 	.word	0x00003750
        /*04f8*/ 	.word	0x000000ff
        /*04fc*/ 	.word	0x000000b0
        /*0500*/ 	.short	0x010a
        /*0502*/ 	.byte	0x09
	.zero		1


	//   ....[65]....
        /*0504*/ 	.word	0x00003800
        /*0508*/ 	.word	0x000000ff
        /*050c*/ 	.word	0x00000000
        /*0510*/ 	.short	0x010a
        /*0512*/ 	.byte	0x08
	.zero		1


	//   ....[66]....
        /*0514*/ 	.word	0x00003930
        /*0518*/ 	.word	0x000000ff
        /*051c*/ 	.word	0x00000000
        /*0520*/ 	.short	0x010a
        /*0522*/ 	.byte	0x1e
	.zero		1


	//   ....[67]....
        /*0524*/ 	.word	0x00003c30
        /*0528*/ 	.word	0x000000ff
        /*052c*/ 	.word	0x00000000
        /*0530*/ 	.short	0x010a
        /*0532*/ 	.byte	0x08
	.zero		1


	//   ....[68]....
        /*0534*/ 	.word	0x00003cc0
        /*0538*/ 	.word	0x000000ff
        /*053c*/ 	.word	0x00000000
        /*0540*/ 	.short	0x010a
        /*0542*/ 	.byte	0x08
	.zero		1


	//   ....[69]....
        /*0544*/ 	.word	0x00003d50
        /*0548*/ 	.word	0x000000ff
        /*054c*/ 	.word	0x00000000
        /*0550*/ 	.short	0x010a
        /*0552*/ 	.byte	0x08
	.zero		1


	//   ....[70]....
        /*0554*/ 	.word	0x00003df0
        /*0558*/ 	.word	0x00000000
        /*055c*/ 	.word	0x00000000
        /*0560*/ 	.short	0x010a
        /*0562*/ 	.byte	0xff
	.zero		1


	//   ....[71]....
        /*0564*/ 	.word	0x00003e30
        /*0568*/ 	.word	0x00000000
        /*056c*/ 	.word	0x00000000
        /*0570*/ 	.short	0x010a
        /*0572*/ 	.byte	0xff
	.zero		1


	//   ....[72]....
        /*0574*/ 	.word	0x00003ea0
        /*0578*/ 	.word	0x000000ff
        /*057c*/ 	.word	0x00000000
        /*0580*/ 	.short	0x0101
        /*0582*/ 	.byte	0x05
	.zero		1


	//   ....[73]....
        /*0584*/ 	.word	0x00003ee0
        /*0588*/ 	.word	0x000000ff
        /*058c*/ 	.word	0x000000f0
        /*0590*/ 	.short	0x010a
        /*0592*/ 	.byte	0x07
	.zero		1


	//   ....[74]....
        /*0594*/ 	.word	0x00003f30
        /*0598*/ 	.word	0x000000ff
        /*059c*/ 	.word	0x00000000
        /*05a0*/ 	.short	0x0101
        /*05a2*/ 	.byte	0x05
	.zero		1


	//   ....[75]....
        /*05a4*/ 	.word	0x00004340
        /*05a8*/ 	.word	0x00000000
        /*05ac*/ 	.word	0x00000070
        /*05b0*/ 	.short	0x010a
        /*05b2*/ 	.byte	0xff
	.zero		1


	//   ....[76]....
        /*05b4*/ 	.word	0x00004430
        /*05b8*/ 	.word	0x00000000
        /*05bc*/ 	.word	0x00000000
        /*05c0*/ 	.short	0x0101
        /*05c2*/ 	.byte	0xff
	.zero		1


	//   ....[77]....
        /*05c4*/ 	.word	0x00004750
        /*05c8*/ 	.word	0x000000ff
        /*05cc*/ 	.word	0x00000068
        /*05d0*/ 	.short	0x010a
        /*05d2*/ 	.byte	0x06
	.zero		1


	//   ....[78]....
        /*05d4*/ 	.word	0x000048d0
        /*05d8*/ 	.word	0x000000ff
        /*05dc*/ 	.word	0x00000058
        /*05e0*/ 	.short	0x010a
        /*05e2*/ 	.byte	0x06
	.zero		1


	//   ....[79]....
        /*05e4*/ 	.word	0x00004c00
        /*05e8*/ 	.word	0x000000ff
        /*05ec*/ 	.word	0x00000050
        /*05f0*/ 	.short	0x010b
        /*05f2*/ 	.byte	0x06
	.zero		1


	//   ....[80]....
        /*05f4*/ 	.word	0x00004c20
        /*05f8*/ 	.word	0x000000ff
        /*05fc*/ 	.word	0x00000000
        /*0600*/ 	.short	0x0101
        /*0602*/ 	.byte	0x25
	.zero		1


	//   ....[81]....
        /*0604*/ 	.word	0x00004c60
        /*0608*/ 	.word	0x00000000
        /*060c*/ 	.word	0x00000058
        /*0610*/ 	.short	0x010a
        /*0612*/ 	.byte	0xff
	.zero		1


	//   ....[82]....
        /*0614*/ 	.word	0x00004fd0
        /*0618*/ 	.word	0x00000000
        /*061c*/ 	.word	0x00000070
        /*0620*/ 	.short	0x010a
        /*0622*/ 	.byte	0xff
	.zero		1


	//   ....[83]....
        /*0624*/ 	.word	0x000050e0
        /*0628*/ 	.word	0x00000000
        /*062c*/ 	.word	0x00000000
        /*0630*/ 	.short	0x0101
        /*0632*/ 	.byte	0xff
	.zero		1


	//   ....[84]....
        /*0634*/ 	.word	0x00005a50
        /*0638*/ 	.word	0x000000ff
        /*063c*/ 	.word	0x00000050
        /*0640*/ 	.short	0x010a
        /*0642*/ 	.byte	0x2b
	.zero		1


	//   ....[85]....
        /*0644*/ 	.word	0x00005a60
        /*0648*/ 	.word	0x00000071
        /*064c*/ 	.word	0x00000090
        /*0650*/ 	.short	0x010a
        /*0652*/ 	.byte	0xff
	.zero		1


	//   ....[86]....
        /*0654*/ 	.word	0x00005bb0
        /*0658*/ 	.word	0x000000ff
        /*065c*/ 	.word	0x00000050
        /*0660*/ 	.short	0x010a
        /*0662*/ 	.byte	0x2b
	.zero		1


	//   ....[87]....
        /*0664*/ 	.word	0x00005c90
        /*0668*/ 	.word	0x000000ff
        /*066c*/ 	.word	0x00000000
        /*0670*/ 	.short	0x0101
        /*0672*/ 	.byte	0x04
	.zero		1


	//   ....[88]....
        /*0674*/ 	.word	0x00005cf0
        /*0678*/ 	.word	0x00000071
        /*067c*/ 	.word	0x00000090
        /*0680*/ 	.short	0x010a
        /*0682*/ 	.byte	0xff
	.zero		1


	//   ....[89]....
        /*0684*/ 	.word	0x00005f90
        /*0688*/ 	.word	0x00000071
        /*068c*/ 	.word	0x00000000
        /*0690*/ 	.short	0x0101
        /*0692*/ 	.byte	0xff
	.zero		1


	//   ....[90]....
        /*0694*/ 	.word	0x00006930
        /*0698*/ 	.word	0x00000003
        /*069c*/ 	.word	0x000000e0
        /*06a0*/ 	.short	0x010a
        /*06a2*/ 	.byte	0xff
	.zero		1


	//   ....[91]....
        /*06a4*/ 	.word	0x00006990
        /*06a8*/ 	.word	0x00000002
        /*06ac*/ 	.word	0x00000028
        /*06b0*/ 	.short	0x010a
        /*06b2*/ 	.byte	0xff
	.zero		1


	//   ....[92]....
        /*06b4*/ 	.word	0x000069f0
        /*06b8*/ 	.word	0x00000002
        /*06bc*/ 	.word	0x00000028
        /*06c0*/ 	.short	0x010a
        /*06c2*/ 	.byte	0xff
	.zero		1


	//   ....[93]....
        /*06c4*/ 	.word	0x00006a40
        /*06c8*/ 	.word	0x00000002
        /*06cc*/ 	.word	0x00000070
        /*06d0*/ 	.short	0x010a
        /*06d2*/ 	.byte	0xff
	.zero		1


	//   ....[94]....
        /*06d4*/ 	.word	0x00006aa0
        /*06d8*/ 	.word	0x00000000
        /*06dc*/ 	.word	0x00000000
        /*06e0*/ 	.short	0x010a
        /*06e2*/ 	.byte	0xff
	.zero		1


	//   ....[95]....
        /*06e4*/ 	.word	0x00006b00
        /*06e8*/ 	.word	0x00000000
        /*06ec*/ 	.word	0x00000000
        /*06f0*/ 	.short	0x010a
        /*06f2*/ 	.byte	0xff
	.zero		1


	//   ....[96]....
        /*06f4*/ 	.word	0x00006b60
        /*06f8*/ 	.word	0x00000000
        /*06fc*/ 	.word	0x00000000
        /*0700*/ 	.short	0x010a
        /*0702*/ 	.byte	0xff
	.zero		1


	//   ....[97]....
        /*0704*/ 	.word	0x00006bc0
        /*0708*/ 	.word	0x00000000
        /*070c*/ 	.word	0x00000000
        /*0710*/ 	.short	0x010a
        /*0712*/ 	.byte	0xff
	.zero		1


	//   ....[98]....
        /*0714*/ 	.word	0x00006c10
        /*0718*/ 	.word	0x00000000
        /*071c*/ 	.word	0x000000d0
        /*0720*/ 	.short	0x010a
        /*0722*/ 	.byte	0xff
	.zero		1


	//   ....[99]....
        /*0724*/ 	.word	0x00006c70
        /*0728*/ 	.word	0x00000000
        /*072c*/ 	.word	0x00000080
        /*0730*/ 	.short	0x010a
        /*0732*/ 	.byte	0xff
	.zero		1


	//   ....[100]....
        /*0734*/ 	.word	0x00006cc0
        /*0738*/ 	.word	0x00000000
        /*073c*/ 	.word	0x00000070
        /*0740*/ 	.short	0x010a
        /*0742*/ 	.byte	0xff
	.zero		1


	//   ....[101]....
        /*0744*/ 	.word	0x00006d20
        /*0748*/ 	.word	0x00000000
        /*074c*/ 	.word	0x00000080
        /*0750*/ 	.short	0x010a
        /*0752*/ 	.byte	0xff
	.zero		1


	//   ....[102]....
        /*0754*/ 	.word	0x00006d80
        /*0758*/ 	.word	0x00000004
        /*075c*/ 	.word	0x00000008
        /*0760*/ 	.short	0x010a
        /*0762*/ 	.byte	0xff
	.zero		1


	//   ....[103]....
        /*0764*/ 	.word	0x00006e60
        /*0768*/ 	.word	0x00000002
        /*076c*/ 	.word	0x00000008
        /*0770*/ 	.short	0x010a
        /*0772*/ 	.byte	0xff
	.zero		1


	//   ....[104]....
        /*0774*/ 	.word	0x00006eb0
        /*0778*/ 	.word	0x00000000
        /*077c*/ 	.word	0x00000070
        /*0780*/ 	.short	0x010a
        /*0782*/ 	.byte	0xff
	.zero		1


	//   ....[105]....
        /*0784*/ 	.word	0x00006f10
        /*0788*/ 	.word	0x00000000
        /*078c*/ 	.word	0x000000b0
        /*0790*/ 	.short	0x010a
        /*0792*/ 	.byte	0xff
	.zero		1


	//   ....[106]....
        /*0794*/ 	.word	0x00006f70
        /*0798*/ 	.word	0x00000000
        /*079c*/ 	.word	0x00000000
        /*07a0*/ 	.short	0x010a
        /*07a2*/ 	.byte	0xff
	.zero		1


	//   ....[107]....
        /*07a4*/ 	.word	0x00006fd0
        /*07a8*/ 	.word	0x00000000
        /*07ac*/ 	.word	0x00000000
        /*07b0*/ 	.short	0x010a
        /*07b2*/ 	.byte	0xff
	.zero		1


	//   ....[108]....
        /*07b4*/ 	.word	0x00007030
        /*07b8*/ 	.word	0x00000000
        /*07bc*/ 	.word	0x00000000
        /*07c0*/ 	.short	0x010a
        /*07c2*/ 	.byte	0xff
	.zero		1


	//   ....[109]....
        /*07c4*/ 	.word	0x00007090
        /*07c8*/ 	.word	0x00000000
        /*07cc*/ 	.word	0x00000000
        /*07d0*/ 	.short	0x010a
        /*07d2*/ 	.byte	0xff
	.zero		1


	//   ....[110]....
        /*07d4*/ 	.word	0x000070f0
        /*07d8*/ 	.word	0x00000000
        /*07dc*/ 	.word	0x000000f0
        /*07e0*/ 	.short	0x010a
        /*07e2*/ 	.byte	0xff
	.zero		1


	//   ....[111]....
        /*07e4*/ 	.word	0x00007140
        /*07e8*/ 	.word	0x00000000
        /*07ec*/ 	.word	0x00000070
        /*07f0*/ 	.short	0x010a
        /*07f2*/ 	.byte	0xff
	.zero		1


	//   ....[112]....
        /*07f4*/ 	.word	0x000071a0
        /*07f8*/ 	.word	0x00000000
        /*07fc*/ 	.word	0x00000068
        /*0800*/ 	.short	0x010a
        /*0802*/ 	.byte	0xff
	.zero		1


	//   ....[113]....
        /*0804*/ 	.word	0x00007200
        /*0808*/ 	.word	0x00000003
        /*080c*/ 	.word	0x00000058
        /*0810*/ 	.short	0x010a
        /*0812*/ 	.byte	0xff
	.zero		1


	//   ....[114]....
        /*0814*/ 	.word	0x00007250
        /*0818*/ 	.word	0x00000000
        /*081c*/ 	.word	0x00000070
        /*0820*/ 	.short	0x010a
        /*0822*/ 	.byte	0xff
	.zero		1


	//   ....[115]....
        /*0824*/ 	.word	0x000072b0
        /*0828*/ 	.word	0x00000000
        /*082c*/ 	.word	0x00000050
        /*0830*/ 	.short	0x010a
        /*0832*/ 	.byte	0xff
	.zero		1


	//   ....[116]....
        /*0834*/ 	.word	0x00007300
        /*0838*/ 	.word	0x00000071
        /*083c*/ 	.word	0x00000090
        /*0840*/ 	.short	0x010a
        /*0842*/ 	.byte	0xff
	.zero		1


	//----- nvinfo : EIATTR_NUM_MBARRIERS
	.align		4
.L_47:
        /*0844*/ 	.byte	0x03, 0x38
        /*0846*/ 	.short	0x001f


	//----- nvinfo : EIATTR_EXIT_INSTR_OFFSETS
	.align		4
        /*0848*/ 	.byte	0x04, 0x1c
        /*084a*/ 	.short	(.L_49 - .L_48)


	//   ....[0]....
.L_48:
        /*084c*/ 	.word	0x00002880


	//   ....[1]....
        /*0850*/ 	.word	0x00002d80


	//   ....[2]....
        /*0854*/ 	.word	0x00002de0


	//   ....[3]....
        /*0858*/ 	.word	0x00004160


	//   ....[4]....
        /*085c*/ 	.word	0x00004c90


	//   ....[5]....
        /*0860*/ 	.word	0x00004cd0


	//   ....[6]....
        /*0864*/ 	.word	0x00006920


	//----- nvinfo : EIATTR_MAX_THREADS
	.align		4
.L_49:
        /*0868*/ 	.byte	0x04, 0x05
        /*086a*/ 	.short	(.L_51 - .L_50)
.L_50:
        /*086c*/ 	.word	0x00000100
        /*0870*/ 	.word	0x00000001
        /*0874*/ 	.word	0x00000001


	//----- nvinfo : EIATTR_CRS_STACK_SIZE
	.align		4
.L_51:
        /*0878*/ 	.byte	0x04, 0x1e
        /*087a*/ 	.short	(.L_53 - .L_52)
.L_52:
        /*087c*/ 	.word	0x00000000


	//----- nvinfo : EIATTR_CBANK_PARAM_SIZE
	.align		4
.L_53:
        /*0880*/ 	.byte	0x03, 0x19
        /*0882*/ 	.short	0x0800


	//----- nvinfo : EIATTR_PARAM_CBANK
	.align		4
        /*0884*/ 	.byte	0x04, 0x0a
        /*0886*/ 	.short	(.L_55 - .L_54)
	.align		4
.L_54:
        /*0888*/ 	.word	index@(.nv.constant0._ZN7cutlass13device_kernelINS_4gemm6kernel13GemmUniversalIN4cute5tupleIJiiiiEEENS1_10collective13CollectiveMmaINS1_35MainloopSm100TmaUmmaWarpSpecializedILi5ELi2ELi4ENS5_IJNS4_1CILi2EEENSA_ILi1EEESC_EEEEENS5_IJNSA_ILi128EEENSA_ILi64EEESF_EEENS_12float_e4m3_tENS5_IJlSC_lEEESI_SJ_NS4_8TiledMMAINS4_8MMA_AtomIJNS4_10MMA_TraitsINS4_25SM100_MMA_F8F6F4_2x1SM_SSEJSI_SI_fSF_SG_NS4_17integral_constantINS4_4UMMA5MajorELSQ_0EEESR_NSO_INSP_7ScaleInELSS_0EEEST_EEEEEENS4_6LayoutINS5_IJSC_SC_SC_EEENS5_IJNSA_ILi0EEESY_SY_EEEEENS5_IJNS4_10UnderscoreES11_S11_EEEEENS4_18SM100_TMA_2SM_LOADENS4_14ComposedLayoutINS4_7SwizzleILi3ELi4ELi3EEENS4_18smem_ptr_flag_bitsILi8EEENSW_INS5_IJNSA_ILi8EEESF_EEENS5_IJSF_SC_EEEEEEEvNS4_8identityES14_S1E_vS1F_EENS_8epilogue10collective18CollectiveEpilogueINS1H_23Sm100TmaWarpSpecializedILi1ELi1ELi32ELb0ELb0EEEJNS5_IJSG_SG_SF_EEENS5_IJNSW_ISG_SC_EES1N_EEESI_SJ_SI_SJ_NS1H_6fusion15FusionCallbacksIS1L_NS1P_17LinearCombinationISI_fSI_fLNS_15FloatRoundStyleE2EEES1M_S1O_JEEENS4_5SM1004TMEM4LOAD26SM100_TMEM_LOAD_32dp32b32xENS4_13SM90_TMA_LOADENS15_INS16_ILi2ELi4ELi3EEES19_NSW_INS5_IJS1A_SG_EEENS5_IJSG_SC_EEEEEEENS4_39AutoVectorizingCopyWithAssumedAlignmentILi128EEENS4_14SM90_TMA_STOREES24_S26_S26_EEEvvEEEEvNT_6ParamsE)
        /*088c*/ 	.short	0x0380
        /*088e*/ 	.short	0x0800


	//----- nvinfo : EIATTR_SW_WAR
	.align		4
.L_55:
        /*0890*/ 	.byte	0x04, 0x36
        /*0892*/ 	.short	(.L_57 - .L_56)
.L_56:
        /*0894*/ 	.word	0x00000008
.L_57:


//--------------------- .nv.callgraph             --------------------------
	.section	.nv.callgraph,"",@"SHT_CUDA_CALLGRAPH"
	.align	4
	.sectionentsize	8
	.align		4
        /*0000*/ 	.word	0x00000000
	.align		4
        /*0004*/ 	.word	0xffffffff
	.align		4
        /*0008*/ 	.word	index@(_ZN7cutlass13device_kernelINS_4gemm6kernel13GemmUniversalIN4cute5tupleIJiiiiEEENS1_10collective13CollectiveMmaINS1_35MainloopSm100TmaUmmaWarpSpecializedILi5ELi2ELi4ENS5_IJNS4_1CILi2EEENSA_ILi1EEESC_EEEEENS5_IJNSA_ILi128EEENSA_ILi64EEESF_EEENS_12float_e4m3_tENS5_IJlSC_lEEESI_SJ_NS4_8TiledMMAINS4_8MMA_AtomIJNS4_10MMA_TraitsINS4_25SM100_MMA_F8F6F4_2x1SM_SSEJSI_SI_fSF_SG_NS4_17integral_constantINS4_4UMMA5MajorELSQ_0EEESR_NSO_INSP_7ScaleInELSS_0EEEST_EEEEEENS4_6LayoutINS5_IJSC_SC_SC_EEENS5_IJNSA_ILi0EEESY_SY_EEEEENS5_IJNS4_10UnderscoreES11_S11_EEEEENS4_18SM100_TMA_2SM_LOADENS4_14ComposedLayoutINS4_7SwizzleILi3ELi4ELi3EEENS4_18smem_ptr_flag_bitsILi8EEENSW_INS5_IJNSA_ILi8EEESF_EEENS5_IJSF_SC_EEEEEEEvNS4_8identityES14_S1E_vS1F_EENS_8epilogue10collective18CollectiveEpilogueINS1H_23Sm100TmaWarpSpecializedILi1ELi1ELi32ELb0ELb0EEEJNS5_IJSG_SG_SF_EEENS5_IJNSW_ISG_SC_EES1N_EEESI_SJ_SI_SJ_NS1H_6fusion15FusionCallbacksIS1L_NS1P_17LinearCombinationISI_fSI_fLNS_15FloatRoundStyleE2EEES1M_S1O_JEEENS4_5SM1004TMEM4LOAD26SM100_TMEM_LOAD_32dp32b32xENS4_13SM90_TMA_LOADENS15_INS16_ILi2ELi4ELi3EEES19_NSW_INS5_IJS1A_SG_EEENS5_IJSG_SC_EEEEEEENS4_39AutoVectorizingCopyWithAssumedAlignmentILi128EEENS4_14SM90_TMA_STOREES24_S26_S26_EEEvvEEEEvNT_6ParamsE)
	.align		4
        /*000c*/ 	.word	index@(__assertfail)
	.align		4
        /*0010*/ 	.word	0x00000000
	.align		4
        /*0014*/ 	.word	0xfffffffe
	.align		4
        /*0018*/ 	.word	0x00000000
	.align		4
        /*001c*/ 	.word	0xfffffffd
	.align		4
        /*0020*/ 	.word	0x00000000
	.align		4
        /*0024*/ 	.word	0xfffffffc


//--------------------- .nv.constant4             --------------------------
	.section	.nv.constant4,"a",@progbits
	.align	8
	.align		8
.nv.constant4:
        /*0000*/ 	.dword	__assertfail
	.align		8
        /*0008*/ 	.dword	__unnamed_1
	.align		8
        /*0010*/ 	.dword	__unnamed_2
	.align		8
        /*0018*/ 	.dword	_ZN39_INTERNAL_0416e8b1_4_k_cu_e27f5b19_88594cuda3std3__45__cpo5beginE
	.align		8
        /*0020*/ 	.dword	_ZN39_INTERNAL_0416e8b1_4_k_cu_e27f5b19_88594cuda3std3__45__cpo3endE
	.align		8
        /*0028*/ 	.dword	_ZN39_INTERNAL_0416e8b1_4_k_cu_e27f5b19_88594cuda3std3__45__cpo6cbeginE
	.align		8
        /*0030*/ 	.dword	_ZN39_INTERNAL_0416e8b1_4_k_cu_e27f5b19_88594cuda3std3__45__cpo4cendE
	.align		8
        /*0038*/ 	.dword	_ZN39_INTERNAL_0416e8b1_4_k_cu_e27f5b19_88594cuda3std3__441_GLOBAL__N__0416e8b1_4_k_cu_e27f5b19_88596ignoreE
	.align		8
        /*0040*/ 	.dword	_ZN39_INTERNAL_0416e8b1_4_k_cu_e27f5b19_88594cuda3std3__419piecewise_constructE
	.align		8
        /*0048*/ 	.dword	_ZN39_INTERNAL_0416e8b1_4_k_cu_e27f5b19_88594cuda3std3__48in_placeE
	.align		8
        /*0050*/ 	.dword	_ZN39_INTERNAL_0416e8b1_4_k_cu_e27f5b19_88594cuda3std6ranges3__45__cpo4swapE
	.align		8
        /*0058*/ 	.dword	_ZN39_INTERNAL_0416e8b1_4_k_cu_e27f5b19_88594cuda3std6ranges3__45__cpo9iter_moveE
	.align		8
        /*0060*/ 	.dword	_ZN39_INTERNAL_0416e8b1_4_k_cu_e27f5b19_88594cute7productE
	.align		8
        /*0068*/ 	.dword	_ZN39_INTERNAL_0416e8b1_4_k_cu_e27f5b19_88594cute1_E
	.align		8
        /*0070*/ 	.dword	$str$25
	.align		8
        /*0078*/ 	.dword	$str$26
	.align		8
        /*0080*/ 	.dword	$str$27
	.align		8
        /*0088*/ 	.dword	$str$28


//--------------------- .text._ZN7cutlass13device_kernelINS_4gemm6kernel13GemmUniversalIN4cute5tupleIJiiiiEEENS1_10collective13CollectiveMmaINS1_35MainloopSm100TmaUmmaWarpSpecializedILi5ELi2ELi4ENS5_IJNS4_1CILi2EEENSA_ILi1EEESC_EEEEENS5_IJNSA_ILi128EEENSA_ILi64EEESF_EEENS_12float_e4m3_tENS5_IJlSC_lEEESI_SJ_NS4_8TiledMMAINS4_8MMA_AtomIJNS4_10MMA_TraitsINS4_25SM100_MMA_F8F6F4_2x1SM_SSEJSI_SI_fSF_SG_NS4_17integral_constantINS4_4UMMA5MajorELSQ_0EEESR_NSO_INSP_7ScaleInELSS_0EEEST_EEEEEENS4_6LayoutINS5_IJSC_SC_SC_EEENS5_IJNSA_ILi0EEESY_SY_EEEEENS5_IJNS4_10UnderscoreES11_S11_EEEEENS4_18SM100_TMA_2SM_LOADENS4_14ComposedLayoutINS4_7SwizzleILi3ELi4ELi3EEENS4_18smem_ptr_flag_bitsILi8EEENSW_INS5_IJNSA_ILi8EEESF_EEENS5_IJSF_SC_EEEEEEEvNS4_8identityES14_S1E_vS1F_EENS_8epilogue10collective18CollectiveEpilogueINS1H_23Sm100TmaWarpSpecializedILi1ELi1ELi32ELb0ELb0EEEJNS5_IJSG_SG_SF_EEENS5_IJNSW_ISG_SC_EES1N_EEESI_SJ_SI_SJ_NS1H_6fusion15FusionCallbacksIS1L_NS1P_17LinearCombinationISI_fSI_fLNS_15FloatRoundStyleE2EEES1M_S1O_JEEENS4_5SM1004TMEM4LOAD26SM100_TMEM_LOAD_32dp32b32xENS4_13SM90_TMA_LOADENS15_INS16_ILi2ELi4ELi3EEES19_NSW_INS5_IJS1A_SG_EEENS5_IJSG_SC_EEEEEEENS4_39AutoVectorizingCopyWithAssumedAlignmentILi128EEENS4_14SM90_TMA_STOREES24_S26_S26_EEEvvEEEEvNT_6ParamsE --------------------------
	.section	.text._ZN7cutlass13device_kernelINS_4gemm6kernel13GemmUniversalIN4cute5tupleIJiiiiEEENS1_10collective13CollectiveMmaINS1_35MainloopSm100TmaUmmaWarpSpecializedILi5ELi2ELi4ENS5_IJNS4_1CILi2EEENSA_ILi1EEESC_EEEEENS5_IJNSA_ILi128EEENSA_ILi64EEESF_EEENS_12float_e4m3_tENS5_IJlSC_lEEESI_SJ_NS4_8TiledMMAINS4_8MMA_AtomIJNS4_10MMA_TraitsINS4_25SM100_MMA_F8F6F4_2x1SM_SSEJSI_SI_fSF_SG_NS4_17integral_constantINS4_4UMMA5MajorELSQ_0EEESR_NSO_INSP_7ScaleInELSS_0EEEST_EEEEEENS4_6LayoutINS5_IJSC_SC_SC_EEENS5_IJNSA_ILi0EEESY_SY_EEEEENS5_IJNS4_10UnderscoreES11_S11_EEEEENS4_18SM100_TMA_2SM_LOADENS4_14ComposedLayoutINS4_7SwizzleILi3ELi4ELi3EEENS4_18smem_ptr_flag_bitsILi8EEENSW_INS5_IJNSA_ILi8EEESF_EEENS5_IJSF_SC_EEEEEEEvNS4_8identityES14_S1E_vS1F_EENS_8epilogue10collective18CollectiveEpilogueINS1H_23Sm100TmaWarpSpecializedILi1ELi1ELi32ELb0ELb0EEEJNS5_IJSG_SG_SF_EEENS5_IJNSW_ISG_SC_EES1N_EEESI_SJ_SI_SJ_NS1H_6fusion15FusionCallbacksIS1L_NS1P_17LinearCombinationISI_fSI_fLNS_15FloatRoundStyleE2EEES1M_S1O_JEEENS4_5SM1004TMEM4LOAD26SM100_TMEM_LOAD_32dp32b32xENS4_13SM90_TMA_LOADENS15_INS16_ILi2ELi4ELi3EEES19_NSW_INS5_IJS1A_SG_EEENS5_IJSG_SC_EEEEEEENS4_39AutoVectorizingCopyWithAssumedAlignmentILi128EEENS4_14SM90_TMA_STOREES24_S26_S26_EEEvvEEEEvNT_6ParamsE,"ax",@progbits
	.align	128
.text._ZN7cutlass13device_kernelINS_4gemm6kernel13GemmUniversalIN4cute5tupleIJiiiiEEENS1_10collective13CollectiveMmaINS1_35MainloopSm100TmaUmmaWarpSpecializedILi5ELi2ELi4ENS5_IJNS4_1CILi2EEENSA_ILi1EEESC_EEEEENS5_IJNSA_ILi128EEENSA_ILi64EEESF_EEENS_12float_e4m3_tENS5_IJlSC_lEEESI_SJ_NS4_8TiledMMAINS4_8MMA_AtomIJNS4_10MMA_TraitsINS4_25SM100_MMA_F8F6F4_2x1SM_SSEJSI_SI_fSF_SG_NS4_17integral_constantINS4_4UMMA5MajorELSQ_0EEESR_NSO_INSP_7ScaleInELSS_0EEEST_EEEEEENS4_6LayoutINS5_IJSC_SC_SC_EEENS5_IJNSA_ILi0EEESY_SY_EEEEENS5_IJNS4_10UnderscoreES11_S11_EEEEENS4_18SM100_TMA_2SM_LOADENS4_14ComposedLayoutINS4_7SwizzleILi3ELi4ELi3EEENS4_18smem_ptr_flag_bitsILi8EEENSW_INS5_IJNSA_ILi8EEESF_EEENS5_IJSF_SC_EEEEEEEvNS4_8identityES14_S1E_vS1F_EENS_8epilogue10collective18CollectiveEpilogueINS1H_23Sm100TmaWarpSpecializedILi1ELi1ELi32ELb0ELb0EEEJNS5_IJSG_SG_SF_EEENS5_IJNSW_ISG_SC_EES1N_EEESI_SJ_SI_SJ_NS1H_6fusion15FusionCallbacksIS1L_NS1P_17LinearCombinationISI_fSI_fLNS_15FloatRoundStyleE2EEES1M_S1O_JEEENS4_5SM1004TMEM4LOAD26SM100_TMEM_LOAD_32dp32b32xENS4_13SM90_TMA_LOADENS15_INS16_ILi2ELi4ELi3EEES19_NSW_INS5_IJS1A_SG_EEENS5_IJSG_SC_EEEEEEENS4_39AutoVectorizingCopyWithAssumedAlignmentILi128EEENS4_14SM90_TMA_STOREES24_S26_S26_EEEvvEEEEvNT_6ParamsE:
        .type           _ZN7cutlass13device_kernelINS_4gemm6kernel13GemmUniversalIN4cute5tupleIJiiiiEEENS1_10collective13CollectiveMmaINS1_35MainloopSm100TmaUmmaWarpSpecializedILi5ELi2ELi4ENS5_IJNS4_1CILi2EEENSA_ILi1EEESC_EEEEENS5_IJNSA_ILi128EEENSA_ILi64EEESF_EEENS_12float_e4m3_tENS5_IJlSC_lEEESI_SJ_NS4_8TiledMMAINS4_8MMA_AtomIJNS4_10MMA_TraitsINS4_25SM100_MMA_F8F6F4_2x1SM_SSEJSI_SI_fSF_SG_NS4_17integral_constantINS4_4UMMA5MajorELSQ_0EEESR_NSO_INSP_7ScaleInELSS_0EEEST_EEEEEENS4_6LayoutINS5_IJSC_SC_SC_EEENS5_IJNSA_ILi0EEESY_SY_EEEEENS5_IJNS4_10UnderscoreES11_S11_EEEEENS4_18SM100_TMA_2SM_LOADENS4_14ComposedLayoutINS4_7SwizzleILi3ELi4ELi3EEENS4_18smem_ptr_flag_bitsILi8EEENSW_INS5_IJNSA_ILi8EEESF_EEENS5_IJSF_SC_EEEEEEEvNS4_8identityES14_S1E_vS1F_EENS_8epilogue10collective18CollectiveEpilogueINS1H_23Sm100TmaWarpSpecializedILi1ELi1ELi32ELb0ELb0EEEJNS5_IJSG_SG_SF_EEENS5_IJNSW_ISG_SC_EES1N_EEESI_SJ_SI_SJ_NS1H_6fusion15FusionCallbacksIS1L_NS1P_17LinearCombinationISI_fSI_fLNS_15FloatRoundStyleE2EEES1M_S1O_JEEENS4_5SM1004TMEM4LOAD26SM100_TMEM_LOAD_32dp32b32xENS4_13SM90_TMA_LOADENS15_INS16_ILi2ELi4ELi3EEES19_NSW_INS5_IJS1A_SG_EEENS5_IJSG_SC_EEEEEEENS4_39AutoVectorizingCopyWithAssumedAlignmentILi128EEENS4_14SM90_TMA_STOREES24_S26_S26_EEEvvEEEEvNT_6ParamsE,@function
        .size           _ZN7cutlass13device_kernelINS_4gemm6kernel13GemmUniversalIN4cute5tupleIJiiiiEEENS1_10collective13CollectiveMmaINS1_35MainloopSm100TmaUmmaWarpSpecializedILi5ELi2ELi4ENS5_IJNS4_1CILi2EEENSA_ILi1EEESC_EEEEENS5_IJNSA_ILi128EEENSA_ILi64EEESF_EEENS_12float_e4m3_tENS5_IJlSC_lEEESI_SJ_NS4_8TiledMMAINS4_8MMA_AtomIJNS4_10MMA_TraitsINS4_25SM100_MMA_F8F6F4_2x1SM_SSEJSI_SI_fSF_SG_NS4_17integral_constantINS4_4UMMA5MajorELSQ_0EEESR_NSO_INSP_7ScaleInELSS_0EEEST_EEEEEENS4_6LayoutINS5_IJSC_SC_SC_EEENS5_IJNSA_ILi0EEESY_SY_EEEEENS5_IJNS4_10UnderscoreES11_S11_EEEEENS4_18SM100_TMA_2SM_LOADENS4_14ComposedLayoutINS4_7SwizzleILi3ELi4ELi3EEENS4_18smem_ptr_flag_bitsILi8EEENSW_INS5_IJNSA_ILi8EEESF_EEENS5_IJSF_SC_EEEEEEEvNS4_8identityES14_S1E_vS1F_EENS_8epilogue10collective18CollectiveEpilogueINS1H_23Sm100TmaWarpSpecializedILi1ELi1ELi32ELb0ELb0EEEJNS5_IJSG_SG_SF_EEENS5_IJNSW_ISG_SC_EES1N_EEESI_SJ_SI_SJ_NS1H_6fusion15FusionCallbacksIS1L_NS1P_17LinearCombinationISI_fSI_fLNS_15FloatRoundStyleE2EEES1M_S1O_JEEENS4_5SM1004TMEM4LOAD26SM100_TMEM_LOAD_32dp32b32xENS4_13SM90_TMA_LOADENS15_INS16_ILi2ELi4ELi3EEES19_NSW_INS5_IJS1A_SG_EEENS5_IJSG_SC_EEEEEEENS4_39AutoVectorizingCopyWithAssumedAlignmentILi128EEENS4_14SM90_TMA_STOREES24_S26_S26_EEEvvEEEEvNT_6ParamsE,(.L_x_152 - _ZN7cutlass13device_kernelINS_4gemm6kernel13GemmUniversalIN4cute5tupleIJiiiiEEENS1_10collective13CollectiveMmaINS1_35MainloopSm100TmaUmmaWarpSpecializedILi5ELi2ELi4ENS5_IJNS4_1CILi2EEENSA_ILi1EEESC_EEEEENS5_IJNSA_ILi128EEENSA_ILi64EEESF_EEENS_12float_e4m3_tENS5_IJlSC_lEEESI_SJ_NS4_8TiledMMAINS4_8MMA_AtomIJNS4_10MMA_TraitsINS4_25SM100_MMA_F8F6F4_2x1SM_SSEJSI_SI_fSF_SG_NS4_17integral_constantINS4_4UMMA5MajorELSQ_0EEESR_NSO_INSP_7ScaleInELSS_0EEEST_EEEEEENS4_6LayoutINS5_IJSC_SC_SC_EEENS5_IJNSA_ILi0EEESY_SY_EEEEENS5_IJNS4_10UnderscoreES11_S11_EEEEENS4_18SM100_TMA_2SM_LOADENS4_14ComposedLayoutINS4_7SwizzleILi3ELi4ELi3EEENS4_18smem_ptr_flag_bitsILi8EEENSW_INS5_IJNSA_ILi8EEESF_EEENS5_IJSF_SC_EEEEEEEvNS4_8identityES14_S1E_vS1F_EENS_8epilogue10collective18CollectiveEpilogueINS1H_23Sm100TmaWarpSpecializedILi1ELi1ELi32ELb0ELb0EEEJNS5_IJSG_SG_SF_EEENS5_IJNSW_ISG_SC_EES1N_EEESI_SJ_SI_SJ_NS1H_6fusion15FusionCallbacksIS1L_NS1P_17LinearCombinationISI_fSI_fLNS_15FloatRoundStyleE2EEES1M_S1O_JEEENS4_5SM1004TMEM4LOAD26SM100_TMEM_LOAD_32dp32b32xENS4_13SM90_TMA_LOADENS15_INS16_ILi2ELi4ELi3EEES19_NSW_INS5_IJS1A_SG_EEENS5_IJSG_SC_EEEEEEENS4_39AutoVectorizingCopyWithAssumedAlignmentILi128EEENS4_14SM90_TMA_STOREES24_S26_S26_EEEvvEEEEvNT_6ParamsE)
        .other          _ZN7cutlass13device_kernelINS_4gemm6kernel13GemmUniversalIN4cute5tupleIJiiiiEEENS1_10collective13CollectiveMmaINS1_35MainloopSm100TmaUmmaWarpSpecializedILi5ELi2ELi4ENS5_IJNS4_1CILi2EEENSA_ILi1EEESC_EEEEENS5_IJNSA_ILi128EEENSA_ILi64EEESF_EEENS_12float_e4m3_tENS5_IJlSC_lEEESI_SJ_NS4_8TiledMMAINS4_8MMA_AtomIJNS4_10MMA_TraitsINS4_25SM100_MMA_F8F6F4_2x1SM_SSEJSI_SI_fSF_SG_NS4_17integral_constantINS4_4UMMA5MajorELSQ_0EEESR_NSO_INSP_7ScaleInELSS_0EEEST_EEEEEENS4_6LayoutINS5_IJSC_SC_SC_EEENS5_IJNSA_ILi0EEESY_SY_EEEEENS5_IJNS4_10UnderscoreES11_S11_EEEEENS4_18SM100_TMA_2SM_LOADENS4_14ComposedLayoutINS4_7SwizzleILi3ELi4ELi3EEENS4_18smem_ptr_flag_bitsILi8EEENSW_INS5_IJNSA_ILi8EEESF_EEENS5_IJSF_SC_EEEEEEEvNS4_8identityES14_S1E_vS1F_EENS_8epilogue10collective18CollectiveEpilogueINS1H_23Sm100TmaWarpSpecializedILi1ELi1ELi32ELb0ELb0EEEJNS5_IJSG_SG_SF_EEENS5_IJNSW_ISG_SC_EES1N_EEESI_SJ_SI_SJ_NS1H_6fusion15FusionCallbacksIS1L_NS1P_17LinearCombinationISI_fSI_fLNS_15FloatRoundStyleE2EEES1M_S1O_JEEENS4_5SM1004TMEM4LOAD26SM100_TMEM_LOAD_32dp32b32xENS4_13SM90_TMA_LOADENS15_INS16_ILi2ELi4ELi3EEES19_NSW_INS5_IJS1A_SG_EEENS5_IJSG_SC_EEEEEEENS4_39AutoVectorizingCopyWithAssumedAlignmentILi128EEENS4_14SM90_TMA_STOREES24_S26_S26_EEEvvEEEEvNT_6ParamsE,@"STO_CUDA_ENTRY STV_DEFAULT"
_ZN7cutlass13device_kernelINS_4gemm6kernel13GemmUniversalIN4cute5tupleIJiiiiEEENS1_10collective13CollectiveMmaINS1_35MainloopSm100TmaUmmaWarpSpecializedILi5ELi2ELi4ENS5_IJNS4_1CILi2EEENSA_ILi1EEESC_EEEEENS5_IJNSA_ILi128EEENSA_ILi64EEESF_EEENS_12float_e4m3_tENS5_IJlSC_lEEESI_SJ_NS4_8TiledMMAINS4_8MMA_AtomIJNS4_10MMA_TraitsINS4_25SM100_MMA_F8F6F4_2x1SM_SSEJSI_SI_fSF_SG_NS4_17integral_constantINS4_4UMMA5MajorELSQ_0EEESR_NSO_INSP_7ScaleInELSS_0EEEST_EEEEEENS4_6LayoutINS5_IJSC_SC_SC_EEENS5_IJNSA_ILi0EEESY_SY_EEEEENS5_IJNS4_10UnderscoreES11_S11_EEEEENS4_18SM100_TMA_2SM_LOADENS4_14ComposedLayoutINS4_7SwizzleILi3ELi4ELi3EEENS4_18smem_ptr_flag_bitsILi8EEENSW_INS5_IJNSA_ILi8EEESF_EEENS5_IJSF_SC_EEEEEEEvNS4_8identityES14_S1E_vS1F_EENS_8epilogue10collective18CollectiveEpilogueINS1H_23Sm100TmaWarpSpecializedILi1ELi1ELi32ELb0ELb0EEEJNS5_IJSG_SG_SF_EEENS5_IJNSW_ISG_SC_EES1N_EEESI_SJ_SI_SJ_NS1H_6fusion15FusionCallbacksIS1L_NS1P_17LinearCombinationISI_fSI_fLNS_15FloatRoundStyleE2EEES1M_S1O_JEEENS4_5SM1004TMEM4LOAD26SM100_TMEM_LOAD_32dp32b32xENS4_13SM90_TMA_LOADENS15_INS16_ILi2ELi4ELi3EEES19_NSW_INS5_IJS1A_SG_EEENS5_IJSG_SC_EEEEEEENS4_39AutoVectorizingCopyWithAssumedAlignmentILi128EEENS4_14SM90_TMA_STOREES24_S26_S26_EEEvvEEEEvNT_6ParamsE:
[----:B------:R-:W1:Y:S01]  /*0000*/  LDC R1, c[0x0][0x37c] ;  /* 0x0000df00ff017b82 */ /* 0x000e620000000800 */
[----:B------:R-:W2:Y:S01]  /*0010*/  S2R R103, SR_TID.X ;  /* 0x0000000000677919 */ /* 0x000ea20000002100 */
[----:B------:R-:W3:Y:S06]  /*0020*/  LDCU.64 UR6, c[0x0][0x890] ;  /* 0x00011200ff0677ac */ /* 0x000eec0008000a00 */
[----:B------:R-:W4:Y:S01]  /*0030*/  S2UR UR37, SR_CgaCtaId ;  /* 0x00000000002579c3 */ /* 0x000f220000008800 */
[----:B------:R-:W-:Y:S02]  /*0040*/  PRMT R95, RZ, 0x7610, R95 ;  /* 0x00007610ff5f7816 */ /* 0x000fe4000000005f */
[----:B------:R-:W-:Y:S01]  /*0050*/  ELECT P1, URZ, PT ;  /* 0x0000000000ff782f */ /* 0x000fe20003820000 */
[----:B------:R-:W1:Y:S01]  /*0060*/  LDCU.64 UR40, c[0x0][0x358] ;  /* 0x00006b00ff2877ac */ /* 0x000e620008000a00 */
[----:B---3--:R-:W-:-:S04]  /*0070*/  UISETP.NE.U32.AND UP0, UPT, UR6, URZ, UPT ;  /* 0x000000ff0600728c */ /* 0x008fc8000bf05070 */
[----:B------:R-:W-:Y:S02]  /*0080*/  UISETP.NE.AND.EX UP0, UPT, UR7, URZ, UPT, UP0 ;  /* 0x000000ff0700728c */ /* 0x000fe4000bf05300 */
[----:B----4-:R-:W-:Y:S02]  /*0090*/  ULOP3.LUT UR5, UR37, 0x1, URZ, 0xc0, !UPT ;  /* 0x0000000125057892 */ /* 0x010fe4000f8ec0ff */
[----:B------:R-:W-:Y:S01]  /*00a0*/  ULOP3.LUT UR4, UR37, 0x1, URZ, 0x3c, !UPT ;  /* 0x0000000125047892 */ /* 0x000fe2000f8e3cff */
[----:B--2---:R-:W-:-:S05]  /*00b0*/  SHF.R.U32.HI R106, RZ, 0x5, R103 ;  /* 0x00000005ff6a7819 */ /* 0x004fca0000011667 */
[----:B------:R-:W2:Y:S02]  /*00c0*/  SHFL.IDX PT, R0, R106, RZ, 0x1f ;  /* 0x00001fff6a007589 */ /* 0x000ea400000e0000 */
[----:B--2---:R-:W-:Y:S01]  /*00d0*/  R2UR UR10, R0 ;  /* 0x00000000000a72ca */ /* 0x004fe200000e0000 */
[----:B-1----:R-:W-:-:S14]  /*00e0*/  BRA.U UP0, `(.L_x_0) ;  /* 0x00000001002c7547 */ /* 0x002fdc000b800000 */
[----:B------:R-:W1:Y:S02]  /*00f0*/  LDCU.64 UR8, c[0x0][0x888] ;  /* 0x00011100ff0877ac */ /* 0x000e640008000a00 */
[----:B-1----:R-:W-:-:S04]  /*0100*/  UISETP.NE.U32.AND UP0, UPT, UR8, URZ, UPT ;  /* 0x000000ff0800728c */ /* 0x002fc8000bf05070 */
[----:B------:R-:W-:-:S09]  /*0110*/  UISETP.NE.AND.EX UP0, UPT, UR9, URZ, UPT, UP0 ;  /* 0x000000ff0900728c */ /* 0x000fd2000bf05300 */
[----:B------:R-:W-:Y:S05]  /*0120*/  BRA.U !UP0, `(.L_x_1) ;  /* 0x0000000108107547 */ /* 0x000fea000b800000 */
[----:B------:R-:W1:Y:S02]  /*0130*/  LDC.64 R2, c[0x0][0x888] ;  /* 0x00022200ff027b82 */ /* 0x000e640000000a00 */
[----:B-1----:R1:W5:Y:S01]  /*0140*/  LDG.E R49, desc[UR40][R2.64] ;  /* 0x0000002802317981 */ /* 0x002362000c1e1900 */
[----:B------:R-:W-:Y:S01]  /*0150*/  HFMA2 R95, -RZ, RZ, 0, 5.9604644775390625e-08 ;  /* 0x00000001ff5f7431 */ /* 0x000fe200000001ff */
[----:B------:R-:W-:Y:S05]  /*0160*/  BRA `(.L_x_0) ;  /* 0x00000000000c7947 */ /* 0x000fea0003800000 */
.L_x_1:
[----:B------:R-:W1:Y:S01]  /*0170*/  LDCU UR8, c[0x0][0x880] ;  /* 0x00011000ff0877ac */ /* 0x000e620008000800 */
[----:B------:R-:W-:Y:S01]  /*0180*/  HFMA2 R95, -RZ, RZ, 0, 5.9604644775390625e-08 ;  /* 0x00000001ff5f7431 */ /* 0x000fe200000001ff */
[----:B-1----:R-:W-:-:S07]  /*0190*/  MOV R49, UR8 ;  /* 0x0000000800317c02 */ /* 0x002fce0008000f00 */
.L_x_0:
[----:B------:R-:W2:Y:S02]  /*01a0*/  LDCU.64 UR8, c[0x0][0x8b0] ;  /* 0x00011600ff0877ac */ /* 0x000ea40008000a00 */
[----:B--2---:R-:W-:-:S04]  /*01b0*/  UISETP.NE.U32.AND UP0, UPT, UR8, URZ, UPT ;  /* 0x000000ff0800728c */ /* 0x004fc8000bf05070 */
[----:B------:R-:W-:-:S09]  /*01c0*/  UISETP.NE.AND.EX UP0, UPT, UR9, URZ, UPT, UP0 ;  /* 0x000000ff0900728c */ /* 0x000fd2000bf05300 */
[----:B------:R-:W-:Y:S05]  /*01d0*/  BRA.U UP0, `(.L_x_2) ;  /* 0x0000000100247547 */ /* 0x000fea000b800000 */
[----:B------:R-:W2:Y:S02]  /*01e0*/  LDCU.64 UR8, c[0x0][0x8a8] ;  /* 0x00011500ff0877ac */ /* 0x000ea40008000a00 */
[----:B--2---:R-:W-:-:S04]  /*01f0*/  UISETP.NE.U32.AND UP0, UPT, UR8, URZ, UPT ;  /* 0x000000ff0800728c */ /* 0x004fc8000bf05070 */
[----:B------:R-:W-:-:S09]  /*0200*/  UISETP.NE.AND.EX UP0, UPT, UR9, URZ, UPT, UP0 ;  /* 0x000000ff0900728c */ /* 0x000fd2000bf05300 */
[----:B------:R-:W-:Y:S05]  /*0210*/  BRA.U !UP0, `(.L_x_3) ;  /* 0x00000001080c7547 */ /* 0x000fea000b800000 */
[----:B------:R-:W2:Y:S02]  /*0220*/  LDC.64 R46, c[0x0][0x8a8] ;  /* 0x00022a00ff2e7b82 */ /* 0x000ea40000000a00 */
[----:B--2---:R2:W5:Y:S01]  /*0230*/  LDG.E R46, desc[UR40][R46.64] ;  /* 0x000000282e2e7981 */ /* 0x004562000c1e1900 */
[----:B------:R-:W-:Y:S05]  /*0240*/  BRA `(.L_x_2) ;  /* 0x0000000000087947 */ /* 0x000fea0003800000 */
.L_x_3:
[----:B------:R-:W2:Y:S02]  /*0250*/  LDCU UR8, c[0x0][0x8a0] ;  /* 0x00011400ff0877ac */ /* 0x000ea40008000800 */
[----:B--2---:R-:W-:Y:S02]  /*0260*/  MOV R46, UR8 ;  /* 0x00000008002e7c02 */ /* 0x004fe40008000f00 */
.L_x_2:
[----:B------:R-:W-:Y:S01]  /*0270*/  IMAD.U32 R0, RZ, RZ, UR10 ;  /* 0x0000000aff007e24 */ /* 0x000fe2000f8e00ff */
[----:B------:R-:W-:Y:S04]  /*0280*/  BSSY.RECONVERGENT B0, `(.L_x_4) ;  /* 0x000000c000007945 */ /* 0x000fe80003800200 */
[C---:B------:R-:W-:Y:S02]  /*0290*/  ISETP.NE.OR P2, PT, R0.reuse, 0x1, !P1 ;  /* 0x000000010000780c */ /* 0x040fe40004f45670 */
[----:B------:R-:W-:-:S11]  /*02a0*/  ISETP.NE.OR P0, PT, R0, 0x3, !P1 ;  /* 0x000000030000780c */ /* 0x000fd60004f05670 */
[----:B------:R-:W-:Y:S05]  /*02b0*/  @P2 BRA `(.L_x_5) ;  /* 0x0000000000202947 */ /* 0x000fea0003800000 */
[----:B------:R-:W3:Y:S02]  /*02c0*/  LDCU.64 UR8, c[0x0][0x348] ;  /* 0x00006900ff0877ac */ /* 0x000ee40008000a00 */
[----:B---3--:R-:W-:Y:S02]  /*02d0*/  UIADD3 UR12, UP1, UPT, UR8, 0x80, URZ ;  /* 0x00000080080c7890 */ /* 0x008fe4000ff3e0ff */
[----:B------:R-:W-:Y:S02]  /*02e0*/  UIADD3 UR8, UP0, UPT, UR8, 0x180, URZ ;  /* 0x0000018008087890 */ /* 0x000fe4000ff1e0ff */
[----:B------:R-:W-:Y:S02]  /*02f0*/  UIADD3.X UR13, UPT, UPT, URZ, UR9, URZ, UP1, !UPT ;  /* 0x00000009ff0d7290 */ /* 0x000fe40008ffe4ff */
[----:B------:R-:W-:-:S07]  /*0300*/  UIADD3.X UR9, UPT, UPT, URZ, UR9, URZ, UP0, !UPT ;  /* 0x00000009ff097290 */ /* 0x000fce00087fe4ff */
[----:B------:R3:W-:Y:S02]  /*0310*/  UTMACCTL.PF [UR12] ;  /* 0x000000000c0079b9 */ /* 0x0007e40008040000 */
[----:B------:R3:W-:Y:S02]  /*0320*/  UTMACCTL.PF [UR8] ;  /* 0x00000000080079b9 */ /* 0x0007e40008040000 */
[----:B---3--:R-:W-:Y:S01]  /*0330*/  NOP ;  /* 0x0000000000007918 */ /* 0x008fe20000000000 */
.L_x_5:
[----:B------:R-:W-:Y:S05]  /*0340*/  BSYNC.RECONVERGENT B0 ;  /* 0x0000000000007941 */ /* 0x000fea0003800200 */
.L_x_4:
[----:B------:R-:W-:Y:S04]  /*0350*/  BSSY.RECONVERGENT B0, `(.L_x_6) ;  /* 0x000000a000007945 */ /* 0x000fe80003800200 */
        /* <DEDUP_REMOVED lines=9> */
.L_x_7:
[----:B------:R-:W-:Y:S05]  /*03f0*/  BSYNC.RECONVERGENT B0 ;  /* 0x0000000000007941 */ /* 0x000fea0003800200 */
.L_x_6:
[----:B------:R-:W3:Y:S01]  /*0400*/  LDCU.64 UR8, c[0x0][0x888] ;  /* 0x00011100ff0877ac */ /* 0x000ee20008000a00 */
[----:B------:R-:W-:Y:S02]  /*0410*/  UISETP.EQ.U32.AND UP1, UPT, UR6, URZ, UPT ;  /* 0x000000ff0600728c */ /* 0x000fe4000bf22070 */
[----:B------:R-:W-:Y:S02]  /*0420*/  UPLOP3.LUT UP5, UPT, UPT, UPT, UPT, 0x80, 0x8 ;  /* 0x000000000008789c */ /* 0x000fe40003faf070 */
[----:B---3--:R-:W-:-:S04]  /*0430*/  UISETP.NE.U32.AND UP0, UPT, UR8, URZ, UPT ;  /* 0x000000ff0800728c */ /* 0x008fc8000bf05070 */
[----:B------:R-:W-:-:S04]  /*0440*/  UISETP.NE.AND.EX UP0, UPT, UR9, URZ, UPT, UP0 ;  /* 0x000000ff0900728c */ /* 0x000fc8000bf05300 */
[----:B------:R-:W-:-:S04]  /*0450*/  UISETP.EQ.OR.EX UP2, UPT, UR7, URZ, !UP0, UP1 ;  /* 0x000000ff0700728c */ /* 0x000fc8000c742710 */
[----:B------:R-:W-:-:S05]  /*0460*/  UP2UR UR44, UPR, URZ, 0x4 ;  /* 0x00000004ff2c7883 */ /* 0x000fca0008000000 */
[----:B------:R-:W-:Y:S07]  /*0470*/  BRA.U !UP2, `(.L_x_8) ;  /* 0x000000010a207547 */ /* 0x000fee000b800000 */
[----:B------:R-:W-:Y:S01]  /*0480*/  UISETP.NE.U32.AND UP2, UPT, UR6, URZ, UPT ;  /* 0x000000ff0600728c */ /* 0x000fe2000bf45070 */
[----:B-----5:R-:W-:Y:S01]  /*0490*/  FSETP.NEU.AND P0, PT, R49, RZ, PT ;  /* 0x000000ff3100720b */ /* 0x020fe20003f0d000 */
[----:B------:R-:W-:Y:S02]  /*04a0*/  USEL UR6, URZ, 0xffffffff, UP0 ;  /* 0xffffffffff067887 */ /* 0x000fe40008000000 */
[----:B------:R-:W-:-:S10]  /*04b0*/  UISETP.NE.AND.EX UP2, UPT, UR7, URZ, UPT, UP2 ;  /* 0x000000ff0700728c */ /* 0x000fd4000bf45320 */
[----:B------:R-:W-:Y:S01]  /*04c0*/  VOTEU.ANY UP1, P0 ;  /* 0x0000000000ff7886 */ /* 0x000fe20000020100 */
[----:B------:R-:W-:-:S04]  /*04d0*/  @!UP2 USEL UR6, URZ, 0xffffffff, UP1 ;  /* 0xffffffffff06a887 */ /* 0x000fc80008800000 */
[----:B------:R-:W-:-:S04]  /*04e0*/  ULOP3.LUT UR6, UR6, 0x1, URZ, 0xc0, !UPT ;  /* 0x0000000106067892 */ /* 0x000fc8000f8ec0ff */
[----:B------:R-:W-:-:S11]  /*04f0*/  UISETP.NE.U32.AND UP5, UPT, UR6, 0x1, UPT ;  /* 0x000000010600788c */ /* 0x000fd6000bfa5070 */
.L_x_8:
[----:B------:R-:W3:Y:S01]  /*0500*/  SHFL.IDX PT, R0, R106, RZ, 0x1f ;  /* 0x00001fff6a007589 */ /* 0x000ee200000e0000 */
[----:B------:R-:W-:-:S04]  /*0510*/  UISETP.NE.AND UP1, UPT, UR10, 0x2, UPT ;  /* 0x000000020a00788c */ /* 0x000fc8000bf25270 */
[----:B------:R-:W-:Y:S02]  /*0520*/  UISETP.EQ.AND UP2, UPT, UR5, URZ, !UP1 ;  /* 0x000000ff0500728c */ /* 0x000fe4000cf42270 */
[----:B------:R-:W-:-:S04]  /*0530*/  USEL UR7, URZ, 0x1, UP1 ;  /* 0x00000001ff077887 */ /* 0x000fc80008800000 */
[----:B------:R-:W-:Y:S02]  /*0540*/  PLOP3.LUT P5, PT, P1, PT, UP2, 0x80, 0x8 ;  /* 0x000000000008781c */ /* 0x000fe40000faf028 */
[----:B---3--:R-:W-:-:S13]  /*0550*/  ISETP.NE.AND P0, PT, R0, RZ, PT ;  /* 0x000000ff0000720c */ /* 0x008fda0003f05270 */
[----:B------:R-:W-:Y:S05]  /*0560*/  @P0 BRA `(.L_x_9) ;  /* 0x00000000004c0947 */ /* 0x000fea0003800000 */
[----:B------:R-:W-:Y:S01]  /*0570*/  UMOV UR8, 0x400 ;  /* 0x0000040000087882 */ /* 0x000fe20000000000 */
[----:B------:R-:W-:Y:S01]  /*0580*/  UMOV UR6, 0x1 ;  /* 0x0000000100067882 */ /* 0x000fe20000000000 */
[----:B------:R-:W-:Y:S02]  /*0590*/  ULEA UR8, UR37, UR8, 0x18 ;  /* 0x0000000825087291 */ /* 0x000fe4000f8ec0ff */
[----:B------:R-:W-:-:S04]  /*05a0*/  UIADD3 UR12, UPT, UPT, -UR6, 0x100000, URZ ;  /* 0x00100000060c7890 */ /* 0x000fc8000fffe1ff */
[----:B------:R-:W-:Y:S02]  /*05b0*/  USHF.L.U32 UR13, UR12, 0xb, URZ ;  /* 0x0000000b0c0d7899 */ /* 0x000fe400080006ff */
[----:B------:R-:W-:Y:S01]  /*05c0*/  USHF.L.U32 UR12, UR12, 0x1, URZ ;  /* 0x000000010c0c7899 */ /* 0x000fe200080006ff */
[----:B------:R-:W-:Y:S01]  /*05d0*/  ELECT P0, URZ, PT ;  /* 0x0000000000ff782f */ /* 0x000fe20003800000 */
[----:B------:R-:W3:Y:S10]  /*05e0*/  FENCE.VIEW.ASYNC.S ;  /* 0x00000000000073c6 */ /* 0x000ef40000000000 */
[----:B---3--:R3:W4:Y:S01]  /*05f0*/  SYNCS.EXCH.64 URZ, [UR8], UR12 ;  /* 0x0000000c08ff75b2 */ /* 0x0087220008000100 */
[----:B------:R3:W1:Y:S01]  /*0600*/  SYNCS.EXCH.64 URZ, [UR8+0x28], UR12 ;  /* 0x0000280c08ff75b2 */ /* 0x0006620008000100 */
        /* <DEDUP_REMOVED lines=8> */
[----:B------:R-:W-:Y:S01]  /*0690*/  NOP ;  /* 0x0000000000007918 */ /* 0x000fe20000000000 */
.L_x_9:
[----:B------:R-:W2:Y:S01]  /*06a0*/  SHFL.IDX PT, R0, R106, RZ, 0x1f ;  /* 0x00001fff6a007589 */ /* 0x000ea200000e0000 */
[----:B------:R-:W-:Y:S01]  /*06b0*/  NOP ;  /* 0x0000000000007918 */ /* 0x000fe20000000000 */
[----:B--2---:R-:W-:-:S13]  /*06c0*/  ISETP.NE.AND P0, PT, R0, 0x1, PT ;  /* 0x000000010000780c */ /* 0x004fda0003f05270 */
[----:B------:R-:W-:Y:S05]  /*06d0*/  @P0 BRA `(.L_x_10) ;  /* 0x00000000003c0947 */ /* 0x000fea0003800000 */
[----:B------:R-:W-:Y:S01]  /*06e0*/  UMOV UR9, 0x400 ;  /* 0x0000040000097882 */ /* 0x000fe20000000000 */
[----:B---3--:R-:W-:Y:S01]  /*06f0*/  UMOV UR8, 0x20 ;  /* 0x0000002000087882 */ /* 0x008fe20000000000 */
[----:B------:R-:W-:Y:S01]  /*0700*/  UMOV UR6, 0x80 ;  /* 0x0000008000067882 */ /* 0x000fe20000000000 */
[----:B------:R-:W-:Y:S02]  /*0710*/  ULEA UR9, UR37, UR9, 0x18 ;  /* 0x0000000925097291 */ /* 0x000fe4000f8ec0ff */
[----:B------:R-:W-:-:S04]  /*0720*/  UIADD3 UR12, UPT, UPT, -UR8, 0x100000, URZ ;  /* 0x00100000080c7890 */ /* 0x000fc8000fffe1ff */
[----:B------:R-:W-:Y:S02]  /*0730*/  USHF.L.U32 UR13, UR12, 0xb, URZ ;  /* 0x0000000b0c0d7899 */ /* 0x000fe400080006ff */
[----:B------:R-:W-:Y:S02]  /*0740*/  USHF.L.U32 UR12, UR12, 0x1, URZ ;  /* 0x000000010c0c7899 */ /* 0x000fe400080006ff */
[----:B------:R-:W-:-:S04]  /*0750*/  UIADD3 UR14, UPT, UPT, -UR6, 0x100000, URZ ;  /* 0x00100000060e7890 */ /* 0x000fc8000fffe1ff */
[----:B------:R-:W-:Y:S02]  /*0760*/  USHF.L.U32 UR15, UR14, 0xb, URZ ;  /* 0x0000000b0e0f7899 */ /* 0x000fe400080006ff */
[----:B------:R-:W-:Y:S01]  /*0770*/  USHF.L.U32 UR14, UR14, 0x1, URZ ;  /* 0x000000010e0e7899 */ /* 0x000fe200080006ff */
[----:B------:R-:W-:Y:S01]  /*0780*/  ELECT P0, URZ, PT ;  /* 0x0000000000ff782f */ /* 0x000fe20003800000 */
[----:B------:R-:W2:Y:S02]  /*0790*/  FENCE.VIEW.ASYNC.S ;  /* 0x00000000000073c6 */ /* 0x000ea40000000000 */
[----:B--2---:R2:W3:Y:S08]  /*07a0*/  SYNCS.EXCH.64 URZ, [UR9+0x50], UR12 ;  /* 0x0000500c09ff75b2 */ /* 0x0044f00008000100 */
[----:B------:R2:W1:Y:S01]  /*07b0*/  SYNCS.EXCH.64 URZ, [UR9+0x58], UR14 ;  /* 0x0000580e09ff75b2 */ /* 0x0004620008000100 */
[----:B------:R-:W-:Y:S01]  /*07c0*/  NOP ;  /* 0x0000000000007918 */ /* 0x000fe20000000000 */
.L_x_10:
[----:B------:R-:W4:Y:S01]  /*07d0*/  SHFL.IDX PT, R0, R106, RZ, 0x1f ;  /* 0x00001fff6a007589 */ /* 0x000f2200000e0000 */
[----:B------:R-:W-:Y:S01]  /*07e0*/  NOP ;  /* 0x0000000000007918 */ /* 0x000fe20000000000 */
[----:B----4-:R-:W-:-:S13]  /*07f0*/  ISETP.NE.AND P0, PT, R0, 0x3, PT ;  /* 0x000000030000780c */ /* 0x010fda0003f05270 */
[----:B------:R-:W-:Y:S05]  /*0800*/  @P0 BRA `(.L_x_11) ;  /* 0x00000000002c0947 */ /* 0x000fea0003800000 */
[----:B---3--:R-:W-:Y:S01]  /*0810*/  UMOV UR8, 0x400 ;  /* 0x0000040000087882 */ /* 0x008fe20000000000 */
[----:B------:R-:W-:Y:S01]  /*0820*/  UMOV UR6, 0x20 ;  /* 0x0000002000067882 */ /* 0x000fe20000000000 */
[----:B------:R-:W-:Y:S02]  /*0830*/  ULEA UR8, UR37, UR8, 0x18 ;  /* 0x0000000825087291 */ /* 0x000fe4000f8ec0ff */
[----:B--2---:R-:W-:-:S04]  /*0840*/  UIADD3 UR12, UPT, UPT, -UR6, 0x100000, URZ ;  /* 0x00100000060c7890 */ /* 0x004fc8000fffe1ff */
[----:B------:R-:W-:Y:S02]  /*0850*/  USHF.L.U32 UR13, UR12, 0xb, URZ ;  /* 0x0000000b0c0d7899 */ /* 0x000fe400080006ff */
[----:B------:R-:W-:Y:S01]  /*0860*/  USHF.L.U32 UR12, UR12, 0x1, URZ ;  /* 0x000000010c0c7899 */ /* 0x000fe200080006ff */
[----:B------:R-:W-:Y:S01]  /*0870*/  ELECT P0, URZ, PT ;  /* 0x0000000000ff782f */ /* 0x000fe20003800000 */
[----:B------:R-:W2:Y:S10]  /*0880*/  FENCE.VIEW.ASYNC.S ;  /* 0x00000000000073c6 */ /* 0x000eb40000000000 */
[----:B--2---:R4:W2:Y:S01]  /*0890*/  SYNCS.EXCH.64 URZ, [UR8+0x60], UR12 ;  /* 0x0000600c08ff75b2 */ /* 0x0048a20008000100 */
[----:B------:R4:W3:Y:S02]  /*08a0*/  SYNCS.EXCH.64 URZ, [UR8+0x68], UR12 ;  /* 0x0000680c08ff75b2 */ /* 0x0008e40008000100 */
[----:B----4-:R-:W-:Y:S01]  /*08b0*/  NOP ;  /* 0x0000000000007918 */ /* 0x010fe20000000000 */
.L_x_11:
[----:B------:R-:W4:Y:S01]  /*08c0*/  SHFL.IDX PT, R0, R106, RZ, 0x1f ;  /* 0x00001fff6a007589 */ /* 0x000f2200000e0000 */
[----:B------:R-:W-:Y:S01]  /*08d0*/  NOP ;  /* 0x0000000000007918 */ /* 0x000fe20000000000 */
[----:B----4-:R-:W-:-:S13]  /*08e0*/  ISETP.NE.AND P0, PT, R0, 0x4, PT ;  /* 0x000000040000780c */ /* 0x010fda0003f05270 */
[----:B------:R-:W-:Y:S05]  /*08f0*/  @P0 BRA `(.L_x_12) ;  /* 0x0000000000480947 */ /* 0x000fea0003800000 */
[----:B--2---:R-:W-:Y:S01]  /*0900*/  UMOV UR9, 0x1e0 ;  /* 0x000001e000097882 */ /* 0x004fe20000000000 */
[----:B---3--:R-:W-:Y:S01]  /*0910*/  UMOV UR8, 0x400 ;  /* 0x0000040000087882 */ /* 0x008fe20000000000 */
[----:B------:R-:W-:Y:S01]  /*0920*/  USEL UR9, UR9, 0x1a0, UP5 ;  /* 0x000001a009097887 */ /* 0x000fe2000a800000 */
        /* <DEDUP_REMOVED lines=10> */
[----:B--2---:R4:W2:Y:S08]  /*09d0*/  SYNCS.EXCH.64 URZ, [UR8+0x70], UR12 ;  /* 0x0000700c08ff75b2 */ /* 0x0048b00008000100 */
[----:B------:R4:W3:Y:S01]  /*09e0*/  SYNCS.EXCH.64 URZ, [UR8+0x80], UR14 ;  /* 0x0000800e08ff75b2 */ /* 0x0008e20008000100 */
[----:B------:R4:W1:Y:S01]  /*09f0*/  SYNCS.EXCH.64 URZ, [UR8+0x78], UR12 ;  /* 0x0000780c08ff75b2 */ /* 0x0008620008000100 */
[----:B------:R4:W1:Y:S02]  /*0a00*/  SYNCS.EXCH.64 URZ, [UR8+0x88], UR14 ;  /* 0x0000880e08ff75b2 */ /* 0x0008640008000100 */
[----:B----4-:R-:W-:Y:S01]  /*0a10*/  NOP ;  /* 0x0000000000007918 */ /* 0x010fe20000000000 */
.L_x_12:
[----:B------:R-:W4:Y:S01]  /*0a20*/  SHFL.IDX PT, R0, R106, RZ, 0x1f ;  /* 0x00001fff6a007589 */ /* 0x000f2200000e0000 */
[----:B------:R-:W-:Y:S01]  /*0a30*/  NOP ;  /* 0x0000000000007918 */ /* 0x000fe20000000000 */
[----:B----4-:R-:W-:-:S13]  /*0a40*/  ISETP.NE.AND P0, PT, R0, 0x5, PT ;  /* 0x000000050000780c */ /* 0x010fda0003f05270 */
[----:B------:R-:W-:Y:S05]  /*0a50*/  @P0 BRA `(.L_x_13) ;  /* 0x0000000000540947 */ /* 0x000fea0003800000 */
[----:B--2---:R-:W-:Y:S01]  /*0a60*/  UMOV UR9, 0x400 ;  /* 0x0000040000097882 */ /* 0x004fe20000000000 */
        /* <DEDUP_REMOVED lines=14> */
[----:B------:R4:W1:Y:S01]  /*0b50*/  SYNCS.EXCH.64 URZ, [UR9+0xb8], UR14 ;  /* 0x0000b80e09ff75b2 */ /* 0x0008620008000100 */
[----:B------:R4:W1:Y:S01]  /*0b60*/  SYNCS.EXCH.64 URZ, [UR9+0xa0], UR12 ;  /* 0x0000a00c09ff75b2 */ /* 0x0008620008000100 */
[----:B------:R4:W1:Y:S01]  /*0b70*/  SYNCS.EXCH.64 URZ, [UR9+0xc0], UR14 ;  /* 0x0000c00e09ff75b2 */ /* 0x0008620008000100 */
[----:B------:R4:W1:Y:S01]  /*0b80*/  SYNCS.EXCH.64 URZ, [UR9+0xa8], UR12 ;  /* 0x0000a80c09ff75b2 */ /* 0x0008620008000100 */
[----:B------:R4:W1:Y:S02]  /*0b90*/  SYNCS.EXCH.64 URZ, [UR9+0xc8], UR14 ;  /* 0x0000c80e09ff75b2 */ /* 0x0008640008000100 */
[----:B----4-:R-:W-:Y:S01]  /*0ba0*/  NOP ;  /* 0x0000000000007918 */ /* 0x010fe20000000000 */
.L_x_13:
[----:B------:R-:W4:Y:S01]  /*0bb0*/  SHFL.IDX PT, R0, R106, RZ, 0x1f ;  /* 0x00001fff6a007589 */ /* 0x000f2200000e0000 */
[----:B------:R-:W-:Y:S01]  /*0bc0*/  ISETP.NE.OR P1, PT, RZ, UR10, !P1 ;  /* 0x0000000aff007c0c */ /* 0x000fe2000cf25670 */
        /* <DEDUP_REMOVED lines=12> */
[----:B------:R4:W3:Y:S01]  /*0c90*/  SYNCS.EXCH.64 URZ, [UR8+0xe0], UR12 ;  /* 0x0000e00c08ff75b2 */ /* 0x0008e20008000100 */
[----:B------:R4:W1:Y:S01]  /*0ca0*/  SYNCS.EXCH.64 URZ, [UR8+0xd8], UR12 ;  /* 0x0000d80c08ff75b2 */ /* 0x0008620008000100 */
[----:B------:R4:W1:Y:S02]  /*0cb0*/  SYNCS.EXCH.64 URZ, [UR8+0xe8], UR12 ;  /* 0x0000e80c08ff75b2 */ /* 0x0008640008000100 */
[----:B----4-:R-:W-:Y:S01]  /*0cc0*/  NOP ;  /* 0x0000000000007918 */ /* 0x010fe20000000000 */
.L_x_14:
[----:B------:R-:W-:Y:S01]  /*0cd0*/  VOTEU.ALL UP1, P1 ;  /* 0x0000000000ff7886 */ /* 0x000fe20000820000 */
[----:B---3--:R-:W3:Y:S01]  /*0ce0*/  LDCU UR8, c[0x0][0x36c] ;  /* 0x00006d80ff0877ac */ /* 0x008ee20008000800 */
[----:B------:R-:W-:Y:S01]  /*0cf0*/  NOP ;  /* 0x0000000000007918 */ /* 0x000fe20000000000 */
[----:B------:R-:W-:Y:S01]  /*0d00*/  LOP3.LUT R10, R103, 0x1f, RZ, 0xc0, !PT ;  /* 0x0000001f670a7812 */ /* 0x000fe200078ec0ff */
[----:B--2---:R-:W-:Y:S01]  /*0d10*/  UMOV UR12, 0x20 ;  /* 0x00000020000c7882 */ /* 0x004fe20000000000 */
[----:B------:R-:W-:Y:S01]  /*0d20*/  @!UP1 UMOV UR6, 0x400 ;  /* 0x0000040000069882 */ /* 0x000fe20000000000 */
[----:B------:R-:W-:-:S04]  /*0d30*/  @!UP1 UIADD3 UR12, UPT, UPT, -UR12, 0x100000, URZ ;  /* 0x001000000c0c9890 */ /* 0x000fc8000fffe1ff */
[----:B------:R-:W-:Y:S02]  /*0d40*/  @!UP1 USHF.L.U32 UR13, UR12, 0xb, URZ ;  /* 0x0000000b0c0d9899 */ /* 0x000fe400080006ff */
[----:B------:R-:W-:Y:S02]  /*0d50*/  @!UP1 USHF.L.U32 UR12, UR12, 0x1, URZ ;  /* 0x000000010c0c9899 */ /* 0x000fe400080006ff */
[----:B------:R-:W-:Y:S01]  /*0d60*/  @!UP1 ULEA UR6, UR37, UR6, 0x18 ;  /* 0x0000000625069291 */ /* 0x000fe2000f8ec0ff */
[----:B------:R-:W-:Y:S01]  /*0d70*/  VOTEU.ALL UP1, P1 ;  /* 0x0000000000ff7886 */ /* 0x000fe20000820000 */
[----:B------:R-:W-:Y:S01]  /*0d80*/  UISETP.NE.AND UP4, UPT, UR10, URZ, UPT ;  /* 0x000000ff0a00728c */ /* 0x000fe2000bf85270 */
[----:B------:R-:W2:Y:S09]  /*0d90*/  FENCE.VIEW.ASYNC.S ;  /* 0x00000000000073c6 */ /* 0x000eb20000000000 */
[----:B--2---:R2:W4:Y:S01]  /*0da0*/  @!UP1 SYNCS.EXCH.64 URZ, [UR6+0xf0], UR12 ;  /* 0x0000f00c06ff95b2 */ /* 0x0045220008000100 */
[----:B---3--:R-:W-:-:S09]  /*0db0*/  UISETP.EQ.U32.AND UP1, UPT, UR8, 0x1, UPT ;  /* 0x000000010800788c */ /* 0x008fd2000bf22070 */
[----:B------:R-:W-:Y:S05]  /*0dc0*/  BRA.U !UP1, `(.L_x_15) ;  /* 0x0000000109087547 */ /* 0x000fea000b800000 */
[----:B-1--4-:R-:W-:Y:S01]  /*0dd0*/  UCGABAR_ARV ;  /* 0x00000000000079c7 */ /* 0x012fe20008000000 */
[----:B------:R-:W-:Y:S05]  /*0de0*/  BRA `(.L_x_16) ;  /* 0x0000000000047947 */ /* 0x000fea0003800000 */
.L_x_15:
[----:B-1--4-:R-:W-:Y:S01]  /*0df0*/  NOP ;  /* 0x0000000000007918 */ /* 0x012fe20000000000 */
.L_x_16:
[----:B------:R-:W1:Y:S01]  /*0e00*/  S2R R94, SR_CTAID.Y ;  /* 0x00000000005e7919 */ /* 0x000e620000002600 */
[----:B------:R-:W-:-:S05]  /*0e10*/  CS2R.32 R93, SR_CgaSize ;  /* 0x00000000005d7805 */ /* 0x000fca0000008a00 */
[----:B------:R-:W-:-:S05]  /*0e20*/  IMAD R93, R93, -0xa0, RZ ;  /* 0xffffff605d5d7824 */ /* 0x000fca00078e02ff */
[----:B--2---:R-:W-:-:S14]  /*0e30*/  R2UR UR6, R93 ;  /* 0x000000005d0672ca */ /* 0x004fdc00000e0000 */
[----:B------:R-:W2:Y:S01]  /*0e40*/  LDCU UR6, c[0x0][UR6+0x2b4] ;  /* 0x00005680060677ac */ /* 0x000ea20008000800 */
[----:B------:R-:W-:-:S05]  /*0e50*/  CS2R.32 R0, SR_CgaSize ;  /* 0x0000000000007805 */ /* 0x000fca0000008a00 */
[----:B------:R-:W-:-:S06]  /*0e60*/  IMAD R0, R0, -0xa0, RZ ;  /* 0xffffff6000007824 */ /* 0x000fcc00078e02ff */
[----:B------:R-:W3:Y:S01]  /*0e70*/  LDC R0, c[0x0][R0+0x2a4] ;  /* 0x0000a90000007b82 */ /* 0x000ee20000000800 */
[----:B------:R-:W-:Y:S01]  /*0e80*/  PRMT R8, RZ, 0x7610, R8 ;  /* 0x00007610ff087816 */ /* 0x000fe20000000008 */
[----:B------:R-:W4:Y:S01]  /*0e90*/  S2R R11, SR_CTAID.X ;  /* 0x00000000000b7919 */ /* 0x000f220000002500 */
[----:B------:R-:W-:-:S05]  /*0ea0*/  CS2R.32 R93, SR_CgaSize ;  /* 0x00000000005d7805 */ /* 0x000fca0000008a00 */
[----:B------:R-:W-:-:S05]  /*0eb0*/  IMAD R93, R93, -0xa0, RZ ;  /* 0xffffff605d5d7824 */ /* 0x000fca00078e02ff */
[----:B------:R-:W-:-:S14]  /*0ec0*/  R2UR UR8, R93 ;  /* 0x000000005d0872ca */ /* 0x000fdc00000e0000 */
[----:B------:R-:W3:Y:S01]  /*0ed0*/  LDCU UR8, c[0x0][UR8+0x2b0] ;  /* 0x00005600080877ac */ /* 0x000ee20008000800 */
[----:B------:R-:W-:Y:S01]  /*0ee0*/  UISETP.NE.AND UP2, UPT, UR10, 0x2, UPT ;  /* 0x000000020a00788c */ /* 0x000fe2000bf45270 */
[----:B------:R-:W2:Y:S01]  /*0ef0*/  LDC R9, c[0x0][0xb24] ;  /* 0x0002c900ff097b82 */ /* 0x000ea20000000800 */
[----:B------:R-:W-:-:S05]  /*0f00*/  CS2R.32 R2, SR_CgaSize ;  /* 0x0000000000027805 */ /* 0x000fca0000008a00 */
[----:B------:R-:W-:-:S06]  /*0f10*/  IMAD R2, R2, -0xa0, RZ ;  /* 0xffffff6002027824 */ /* 0x000fcc00078e02ff */
[----:B------:R-:W3:Y:S08]  /*0f20*/  LDC R2, c[0x0][R2+0x2a0] ;  /* 0x0000a80002027b82 */ /* 0x000ef00000000800 */
[----:B------:R-:W3:Y:S01]  /*0f30*/  LDC R40, c[0x0][0xb24] ;  /* 0x0002c900ff287b82 */ /* 0x000ee20000000800 */
[----:B-1----:R-:W-:-:S07]  /*0f40*/  I2FP.F32.U32 R3, R94 ;  /* 0x0000005e00037245 */ /* 0x002fce0000201000 */
[----:B------:R-:W1:Y:S01]  /*0f50*/  S2UR UR36, SR_CTAID.Z ;  /* 0x00000000002479c3 */ /* 0x000e620000002700 */
[----:B--2---:R-:W-:Y:S01]  /*0f60*/  ISETP.GE.AND P0, PT, R9, 0x1, PT ;  /* 0x000000010900780c */ /* 0x004fe20003f06270 */
[----:B----4-:R-:W-:Y:S01]  /*0f70*/  IMAD.MOV.U32 R93, RZ, RZ, R11 ;  /* 0x000000ffff5d7224 */ /* 0x010fe200078e000b */
[----:B------:R-:W-:Y:S01]  /*0f80*/  I2FP.F32.U32 R4, R11 ;  /* 0x0000000b00047245 */ /* 0x000fe20000201000 */
[----:B------:R-:W-:Y:S01]  /*0f90*/  FMUL R3, R3, UR6 ;  /* 0x0000000603037c20 */ /* 0x000fe20008400000 */
[----:B------:R-:W2:Y:S03]  /*0fa0*/  LDCU UR6, c[0x0][0xb30] ;  /* 0x00016600ff0677ac */ /* 0x000ea60008000800 */
[----:B---3--:R-:W-:Y:S01]  /*0fb0*/  FMUL R4, R4, UR8 ;  /* 0x0000000804047c20 */ /* 0x008fe20008400000 */
[----:B------:R-:W3:Y:S08]  /*0fc0*/  F2I.U32.TRUNC.NTZ R81, R3 ;  /* 0x0000000300517305 */ /* 0x000ef0000020f000 */
[----:B------:R-:W4:Y:S01]  /*0fd0*/  F2I.U32.TRUNC.NTZ R92, R4 ;  /* 0x00000004005c7305 */ /* 0x000f22000020f000 */
[----:B--2---:R-:W-:Y:S01]  /*0fe0*/  UISETP.NE.AND UP3, UPT, UR6, 0x1, UPT ;  /* 0x000000010600788c */ /* 0x004fe2000bf65270 */
[----:B---3--:R-:W-:-:S05]  /*0ff0*/  IADD3 R81, PT, PT, -R81, RZ, RZ ;  /* 0x000000ff51517210 */ /* 0x008fca0007ffe1ff */
[----:B------:R-:W-:Y:S01]  /*1000*/  IMAD R81, R0, R81, R94 ;  /* 0x0000005100517224 */ /* 0x000fe200078e025e */
[----:B------:R-:W-:Y:S01]  /*1010*/  PRMT R0, RZ, 0x7610, R0 ;  /* 0x00007610ff007816 */ /* 0x000fe20000000000 */
[----:B----4-:R-:W-:-:S04]  /*1020*/  IMAD.MOV R92, RZ, RZ, -R92 ;  /* 0x000000ffff5c7224 */ /* 0x010fc800078e0a5c */
[----:B------:R-:W-:Y:S01]  /*1030*/  IMAD R92, R2, R92, R11 ;  /* 0x0000005c025c7224 */ /* 0x000fe200078e020b */
[----:B-1----:R-:W-:Y:S06]  /*1040*/  BRA.U UP4, `(.L_x_17) ;  /* 0x0000000104247547 */ /* 0x002fec000b800000 */
[----:B------:R-:W-:Y:S01]  /*1050*/  ISETP.NE.AND P1, PT, R81, RZ, PT ;  /* 0x000000ff5100720c */ /* 0x000fe20003f25270 */
[----:B------:R-:W-:Y:S01]  /*1060*/  IMAD.MOV.U32 R0, RZ, RZ, 0x3 ;  /* 0x00000003ff007424 */ /* 0x000fe200078e00ff */
[C---:B------:R-:W-:Y:S02]  /*1070*/  LOP3.LUT R3, R92.reuse, 0xfffffffe, RZ, 0xc0, !PT ;  /* 0xfffffffe5c037812 */ /* 0x040fe400078ec0ff */
[----:B------:R-:W-:Y:S02]  /*1080*/  ISETP.LT.U32.OR P1, PT, R92, 0x2, !P1 ;  /* 0x000000025c00780c */ /* 0x000fe40004f21470 */
[----:B------:R-:W-:Y:S02]  /*1090*/  SHF.L.U32 R0, R0, R3, RZ ;  /* 0x0000000300007219 */ /* 0x000fe400000006ff */
[----:B------:R-:W-:Y:S02]  /*10a0*/  SEL R5, RZ, 0x1, !P1 ;  /* 0x00000001ff057807 */ /* 0x000fe40004800000 */
[----:B------:R-:W-:-:S05]  /*10b0*/  SEL R2, RZ, 0x2, !P1 ;  /* 0x00000002ff027807 */ /* 0x000fca0004800000 */
[----:B------:R-:W-:-:S05]  /*10c0*/  IMAD.IADD R2, R5, 0x1, R2 ;  /* 0x0000000105027824 */ /* 0x000fca00078e0202 */
[----:B------:R-:W-:Y:S02]  /*10d0*/  PRMT R8, R2, 0x7610, R8 ;  /* 0x0000761002087816 */ /* 0x000fe40000000008 */
.L_x_17:
[----:B------:R-:W-:Y:S05]  /*10e0*/  @!P0 BRA `(.L_x_18) ;  /* 0x0000000000b88947 */ /* 0x000fea0003800000 */
[----:B------:R-:W1:Y:S01]  /*10f0*/  LDC.64 R4, c[0x0][0xb18] ;  /* 0x0002c600ff047b82 */ /* 0x000e620000000a00 */
[----:B------:R-:W-:-:S07]  /*1100*/  ISETP.NE.AND P0, PT, R9, 0x1, PT ;  /* 0x000000010900780c */ /* 0x000fce0003f05270 */
[----:B------:R-:W2:Y:S08]  /*1110*/  LDC R14, c[0x0][0xb0c] ;  /* 0x0002c300ff0e7b82 */ /* 0x000eb00000000800 */
[----:B------:R-:W3:Y:S08]  /*1120*/  LDC R13, c[0x0][0x370] ;  /* 0x0000dc00ff0d7b82 */ /* 0x000ef00000000800 */
[----:B------:R-:W4:Y:S01]  /*1130*/  LDC R16, c[0x0][0x374] ;  /* 0x0000dd00ff107b82 */ /* 0x000f220000000800 */
[----:B-1----:R-:W-:-:S07]  /*1140*/  ISETP.NE.AND P1, PT, R4, 0x1, PT ;  /* 0x000000010400780c */ /* 0x002fce0003f25270 */
[----:B------:R-:W3:Y:S01]  /*1150*/  LDC.64 R6, c[0x0][0xb10] ;  /* 0x0002c400ff067b82 */ /* 0x000ee20000000a00 */
[----:B--2---:R-:W-:-:S07]  /*1160*/  ISETP.NE.AND P2, PT, R14, 0x1, PT ;  /* 0x000000010e00780c */ /* 0x004fce0003f45270 */
[----:B------:R-:W1:Y:S08]  /*1170*/  LDC R12, c[0x0][0xb20] ;  /* 0x0002c800ff0c7b82 */ /* 0x000e700000000800 */
[----:B------:R-:W2:Y:S01]  /*1180*/  LDC.64 R2, c[0x0][0xb28] ;  /* 0x0002ca00ff027b82 */ /* 0x000ea20000000a00 */
[----:B----4-:R-:W-:-:S04]  /*1190*/  IMAD.HI.U32 R15, R16, R5, RZ ;  /* 0x00000005100f7227 */ /* 0x010fc800078e00ff */
[----:B------:R-:W-:-:S04]  /*11a0*/  IMAD.HI.U32 R5, R94, R5, RZ ;  /* 0x000000055e057227 */ /* 0x000fc800078e00ff */
[----:B---3--:R-:W-:-:S04]  /*11b0*/  IMAD.HI.U32 R18, R13, R6, RZ ;  /* 0x000000060d127227 */ /* 0x008fc800078e00ff */
[C---:B------:R-:W-:Y:S01]  /*11c0*/  IMAD.HI.U32 R20, R11.reuse, R6, RZ ;  /* 0x000000060b147227 */ /* 0x040fe200078e00ff */
[-C--:B------:R-:W-:Y:S02]  /*11d0*/  @P2 SHF.R.U32.HI R13, RZ, R7.reuse, R18 ;  /* 0x00000007ff0d2219 */ /* 0x080fe40000011612 */
[-C--:B-1----:R-:W-:Y:S02]  /*11e0*/  @P1 SHF.R.U32.HI R16, RZ, R12.reuse, R15 ;  /* 0x0000000cff101219 */ /* 0x082fe4000001160f */
[----:B------:R-:W-:Y:S02]  /*11f0*/  SHF.R.U32.HI R5, RZ, R12, R5 ;  /* 0x0000000cff057219 */ /* 0x000fe40000011605 */
[----:B------:R-:W-:Y:S02]  /*1200*/  SHF.R.U32.HI R20, RZ, R7, R20 ;  /* 0x00000007ff147219 */ /* 0x000fe40000011614 */
[----:B------:R-:W-:Y:S01]  /*1210*/  SEL R5, R94, R5, !P1 ;  /* 0x000000055e057207 */ /* 0x000fe20004800000 */
[----:B--2---:R-:W-:Y:S01]  /*1220*/  IMAD.HI.U32 R18, R16, R2, RZ ;  /* 0x0000000210127227 */ /* 0x004fe200078e00ff */
[----:B------:R-:W-:-:S02]  /*1230*/  SEL R93, R11, R20, !P2 ;  /* 0x000000140b5d7207 */ /* 0x000fc40005000000 */
[----:B------:R-:W-:Y:S01]  /*1240*/  IADD3 R7, PT, PT, -R5, RZ, RZ ;  /* 0x000000ff05077210 */ /* 0x000fe20007ffe1ff */
[----:B------:R-:W-:Y:S01]  /*1250*/  IMAD.HI.U32 R6, R13, R2, RZ ;  /* 0x000000020d067227 */ /* 0x000fe200078e00ff */
[----:B------:R-:W-:-:S03]  /*1260*/  @P0 SHF.R.U32.HI R16, RZ, R3, R18 ;  /* 0x00000003ff100219 */ /* 0x000fc60000011612 */
[----:B------:R-:W-:Y:S01]  /*1270*/  IMAD R7, R4, R7, R94 ;  /* 0x0000000704077224 */ /* 0x000fe200078e025e */
[----:B------:R-:W-:Y:S01]  /*1280*/  @P0 SHF.R.U32.HI R13, RZ, R3, R6 ;  /* 0x00000003ff0d0219 */ /* 0x000fe20000011606 */
[----:B------:R-:W-:-:S04]  /*1290*/  IMAD R16, R16, R9, RZ ;  /* 0x0000000910107224 */ /* 0x000fc800078e02ff */
[----:B------:R-:W-:Y:S01]  /*12a0*/  IMAD R6, R13, R9, RZ ;  /* 0x000000090d067224 */ /* 0x000fe200078e02ff */
[----:B------:R-:W-:-:S04]  /*12b0*/  ISETP.GE.AND P1, PT, R5, R16, PT ;  /* 0x000000100500720c */ /* 0x000fc80003f26270 */
[----:B------:R-:W-:Y:S01]  /*12c0*/  ISETP.GE.OR P1, PT, R93, R6, P1 ;  /* 0x000000065d00720c */ /* 0x000fe20000f26670 */
[----:B------:R-:W-:-:S05]  /*12d0*/  IMAD.HI.U32 R6, R5, R2, RZ ;  /* 0x0000000205067227 */ /* 0x000fca00078e00ff */
[----:B------:R-:W-:-:S04]  /*12e0*/  SHF.R.U32.HI R6, RZ, R3, R6 ;  /* 0x00000003ff067219 */ /* 0x000fc80000011606 */
[----:B------:R-:W-:-:S03]  /*12f0*/  SEL R6, R5, R6, !P0 ;  /* 0x0000000605067207 */ /* 0x000fc60004000000 */
[----:B------:R-:W-:Y:S01]  /*1300*/  @!P1 IMAD.HI.U32 R12, R93, R2, RZ ;  /* 0x000000025d0c9227 */ /* 0x000fe200078e00ff */
[----:B------:R-:W-:-:S04]  /*1310*/  IADD3 R2, PT, PT, -R6, RZ, RZ ;  /* 0x000000ff06027210 */ /* 0x000fc80007ffe1ff */
[----:B------:R-:W-:Y:S01]  /*1320*/  @!P1 SHF.R.U32.HI R12, RZ, R3, R12 ;  /* 0x00000003ff0c9219 */ /* 0x000fe2000001160c */
[----:B------:R-:W-:-:S03]  /*1330*/  IMAD R2, R9, R2, R5 ;  /* 0x0000000209027224 */ /* 0x000fc600078e0205 */
[----:B------:R-:W-:-:S05]  /*1340*/  @!P1 SEL R3, R93, R12, !P0 ;  /* 0x0000000c5d039207 */ /* 0x000fca0004000000 */
[--C-:B------:R-:W-:Y:S02]  /*1350*/  @!P1 IMAD.IADD R6, R6, 0x1, -R3.reuse ;  /* 0x0000000106069824 */ /* 0x100fe400078e0a03 */
[----:B------:R-:W-:Y:S01]  /*1360*/  @!P1 IMAD R3, R2, R13, R3 ;  /* 0x0000000d02039224 */ /* 0x000fe200078e0203 */
[----:B------:R-:W-:Y:S01]  /*1370*/  IADD3 R2, PT, PT, -R93, RZ, RZ ;  /* 0x000000ff5d027210 */ /* 0x000fe20007ffe1ff */
[----:B------:R-:W-:Y:S02]  /*1380*/  @!P1 IMAD R5, R6, R9, R93 ;  /* 0x0000000906059224 */ /* 0x000fe400078e025d */
[----:B------:R-:W-:Y:S02]  /*1390*/  @!P1 IMAD.MOV.U32 R93, RZ, RZ, R3 ;  /* 0x000000ffff5d9224 */ /* 0x000fe400078e0003 */
[----:B------:R-:W-:Y:S02]  /*13a0*/  IMAD R2, R14, R2, R11 ;  /* 0x000000020e027224 */ /* 0x000fe400078e020b */
[----:B------:R-:W-:-:S02]  /*13b0*/  IMAD R94, R5, R4, R7 ;  /* 0x00000004055e7224 */ /* 0x000fc400078e0207 */
[----:B------:R-:W-:Y:S02]  /*13c0*/  IMAD R93, R93, R14, R2 ;  /* 0x0000000e5d5d7224 */ /* 0x000fe400078e0202 */
.L_x_18:
[----:B------:R-:W-:Y:S05]  /*13d0*/  BRA.U UP3, `(.L_x_19) ;  /* 0x0000000103407547 */ /* 0x000fea000b800000 */
[----:B------:R-:W1:Y:S08]  /*13e0*/  LDC.64 R4, c[0x0][0xb10] ;  /* 0x0002c400ff047b82 */ /* 0x000e700000000a00 */
[----:B------:R-:W2:Y:S08]  /*13f0*/  LDC.64 R2, c[0x0][0xb18] ;  /* 0x0002c600ff027b82 */ /* 0x000eb00000000a00 */
[----:B------:R-:W3:Y:S08]  /*1400*/  LDC R6, c[0x0][0xb20] ;  /* 0x0002c800ff067b82 */ /* 0x000ef00000000800 */
[----:B------:R-:W4:Y:S01]  /*1410*/  LDC R12, c[0x0][0xb0c] ;  /* 0x0002c300ff0c7b82 */ /* 0x000f220000000800 */
[----:B-1----:R-:W-:-:S05]  /*1420*/  IMAD.HI.U32 R4, R93, R4, RZ ;  /* 0x000000045d047227 */ /* 0x002fca00078e00ff */
[----:B------:R-:W-:Y:S01]  /*1430*/  SHF.R.U32.HI R4, RZ, R5, R4 ;  /* 0x00000005ff047219 */ /* 0x000fe20000011604 */
[----:B--2---:R-:W-:Y:S01]  /*1440*/  IMAD.HI.U32 R3, R94, R3, RZ ;  /* 0x000000035e037227 */ /* 0x004fe200078e00ff */
[----:B------:R-:W-:-:S04]  /*1450*/  ISETP.NE.AND P0, PT, R2, 0x1, PT ;  /* 0x000000010200780c */ /* 0x000fc80003f05270 */
[----:B---3--:R-:W-:-:S04]  /*1460*/  SHF.R.U32.HI R3, RZ, R6, R3 ;  /* 0x00000006ff037219 */ /* 0x008fc80000011603 */
[----:B------:R-:W-:Y:S02]  /*1470*/  SEL R3, R94, R3, !P0 ;  /* 0x000000035e037207 */ /* 0x000fe40004000000 */
[----:B----4-:R-:W-:-:S04]  /*1480*/  ISETP.NE.AND P1, PT, R12, 0x1, PT ;  /* 0x000000010c00780c */ /* 0x010fc80003f25270 */
[----:B------:R-:W-:-:S05]  /*1490*/  SEL R6, R93, R4, !P1 ;  /* 0x000000045d067207 */ /* 0x000fca0004800000 */
[----:B------:R-:W-:Y:S02]  /*14a0*/  IMAD.IADD R4, R3, 0x1, -R6 ;  /* 0x0000000103047824 */ /* 0x000fe400078e0a06 */
[----:B------:R-:W-:Y:S02]  /*14b0*/  IMAD.IADD R3, R6, 0x1, -R3 ;  /* 0x0000000106037824 */ /* 0x000fe400078e0a03 */
[----:B------:R-:W-:Y:S02]  /*14c0*/  IMAD R93, R4, R12, R93 ;  /* 0x0000000c045d7224 */ /* 0x000fe400078e025d */
[----:B------:R-:W-:Y:S02]  /*14d0*/  IMAD R94, R3, R2, R94 ;  /* 0x00000002035e7224 */ /* 0x000fe400078e025e */
.L_x_19:
[----:B------:R-:W-:Y:S05]  /*14e0*/  BRA.U !UP1, `(.L_x_20) ;  /* 0x00000001090c7547 */ /* 0x000fea000b800000 */
[----:B------:R-:W-:Y:S01]  /*14f0*/  UCGABAR_WAIT ;  /* 0x0000000000007dc7 */ /* 0x000fe20008000000 */
[----:B------:R-:W-:Y:S01]  /*1500*/  CCTL.IVALL ;  /* 0x00000000ff00798f */ /* 0x000fe20002000000 */
[----:B------:R-:W-:Y:S05]  /*1510*/  BRA `(.L_x_21) ;  /* 0x0000000000047947 */ /* 0x000fea0003800000 */
.L_x_20:
[----:B------:R-:W-:Y:S06]  /*1520*/  BAR.SYNC.DEFER_BLOCKING 0x0 ;  /* 0x0000000000007b1d */ /* 0x000fec0000010000 */
.L_x_21:
[----:B------:R-:W-:Y:S05]  /*1530*/  BRA.U UP2, `(.L_x_22) ;  /* 0x0000001102d87547 */ /* 0x000fea000b800000 */
[----:B------:R-:W1:Y:S01]  /*1540*/  LDCU UR15, c[0x0][0x38c] ;  /* 0x00007180ff0f77ac */ /* 0x000e620008000800 */
[----:B------:R-:W2:Y:S01]  /*1550*/  LDC R9, c[0x0][0x370] ;  /* 0x0000dc00ff097b82 */ /* 0x000ea20000000800 */
[C---:B------:R-:W-:Y:S01]  /*1560*/  IMAD.SHL.U32 R17, R11.reuse, 0x20, RZ ;  /* 0x000000200b117824 */ /* 0x040fe200078e00ff */
[----:B------:R-:W-:Y:S01]  /*1570*/  PLOP3.LUT P1, PT, PT, PT, UP5, 0x80, 0x8 ;  /* 0x000000000008781c */ /* 0x000fe20003f2f058 */
[----:B------:R-:W-:Y:S01]  /*1580*/  UISETP.NE.AND UP1, UPT, UR10, URZ, UPT ;  /* 0x000000ff0a00728c */ /* 0x000fe2000bf25270 */
[----:B------:R-:W-:Y:S01]  /*1590*/  ISETP.NE.AND P4, PT, R10, RZ, P5 ;  /* 0x000000ff0a00720c */ /* 0x000fe20002f85270 */
[----:B------:R-:W-:Y:S01]  /*15a0*/  IMAD.SHL.U32 R16, R11, 0x40, RZ ;  /* 0x000000400b107824 */ /* 0x000fe200078e00ff */
[----:B------:R-:W-:Y:S01]  /*15b0*/  PLOP3.LUT P1, PT, P1, PT, PT, 0x8, 0x80 ;  /* 0x000000000080781c */ /* 0x000fe20000f2e170 */
[----:B------:R-:W-:Y:S01]  /*15c0*/  IMAD.MOV.U32 R15, RZ, RZ, 0x1 ;  /* 0x00000001ff0f7424 */ /* 0x000fe200078e00ff */
[----:B------:R-:W3:Y:S01]  /*15d0*/  LDC R0, c[0x0][0x374] ;  /* 0x0000dd00ff007b82 */ /* 0x000ee20000000800 */
[----:B------:R-:W-:Y:S01]  /*15e0*/  IMAD.MOV.U32 R14, RZ, RZ, RZ ;  /* 0x000000ffff0e7224 */ /* 0x000fe200078e00ff */
[----:B------:R-:W-:Y:S01]  /*15f0*/  CS2R R12, SRZ ;  /* 0x00000000000c7805 */ /* 0x000fe2000001ff00 */
[----:B------:R-:W-:Y:S01]  /*1600*/  IMAD.MOV.U32 R10, RZ, RZ, 0x1 ;  /* 0x00000001ff0a7424 */ /* 0x000fe200078e00ff */
[----:B------:R-:W-:Y:S01]  /*1610*/  LOP3.LUT R17, R17, 0x20, RZ, 0xc0, !PT ;  /* 0x0000002011117812 */ /* 0x000fe200078ec0ff */
[----:B------:R-:W4:Y:S01]  /*1620*/  LDCU.64 UR24, c[0x0][0x348] ;  /* 0x00006900ff1877ac */ /* 0x000f220008000a00 */
[----:B-1----:R-:W-:-:S02]  /*1630*/  UIADD3 UR4, UPT, UPT, UR15, 0x7f, URZ ;  /* 0x0000007f0f047890 */ /* 0x002fc4000fffe0ff */
[----:B------:R-:W-:Y:S02]  /*1640*/  USEL UR7, UR7, 0x2, UP1 ;  /* 0x0000000207077887 */ /* 0x000fe40008800000 */
[----:B------:R-:W-:Y:S01]  /*1650*/  USHF.R.S32.HI UR22, URZ, 0x1f, UR4 ;  /* 0x0000001fff167899 */ /* 0x000fe20008011404 */
[----:B------:R-:W-:-:S03]  /*1660*/  UMOV UR13, URZ ;  /* 0x000000ff000d7c82 */ /* 0x000fc60008000000 */
[----:B------:R-:W-:Y:S02]  /*1670*/  ULEA.HI UR22, UR22, UR4, URZ, 0x7 ;  /* 0x0000000416167291 */ /* 0x000fe4000f8f38ff */
[----:B------:R-:W-:Y:S02]  /*1680*/  UIADD3 UR4, UPT, UPT, UR15, -0x1, URZ ;  /* 0xffffffff0f047890 */ /* 0x000fe4000fffe0ff */
[----:B------:R-:W-:Y:S02]  /*1690*/  USHF.R.S32.HI UR22, URZ, 0x7, UR22 ;  /* 0x00000007ff167899 */ /* 0x000fe40008011416 */
[----:B------:R-:W-:Y:S02]  /*16a0*/  UISETP.GE.U32.AND UP2, UPT, UR4, -0xff, UPT ;  /* 0xffffff010400788c */ /* 0x000fe4000bf46070 */
[----:B------:R-:W-:Y:S02]  /*16b0*/  UISETP.LT.U32.AND UP0, UPT, UR22, 0x5, UPT ;  /* 0x000000051600788c */ /* 0x000fe4000bf01070 */
[----:B------:R-:W-:-:S02]  /*16c0*/  UIADD3 UR15, UPT, UPT, UR15, 0xfe, URZ ;  /* 0x000000fe0f0f7890 */ /* 0x000fc4000fffe0ff */
[----:B------:R-:W-:-:S04]  /*16d0*/  USEL UR21, UR22, 0x5, UP0 ;  /* 0x0000000516157887 */ /* 0x000fc80008000000 */
[----:B------:R-:W-:Y:S02]  /*16e0*/  UIADD3 UR6, UPT, UPT, UR21, -0x1, URZ ;  /* 0xffffffff15067890 */ /* 0x000fe4000fffe0ff */
[----:B------:R-:W-:Y:S02]  /*16f0*/  @UP2 UIADD3 UR6, UPT, UPT, UR21, URZ, URZ ;  /* 0x000000ff15062290 */ /* 0x000fe4000fffe0ff */
[----:B------:R-:W-:Y:S02]  /*1700*/  UIADD3 UR14, UPT, UPT, UR22, -UR21, URZ ;  /* 0x80000015160e7290 */ /* 0x000fe4000fffe0ff */
[----:B------:R-:W-:Y:S02]  /*1710*/  UIADD3 UR5, UPT, UPT, UR6, 0x1, URZ ;  /* 0x0000000106057890 */ /* 0x000fe4000fffe0ff */
[----:B--2-4-:R-:W-:-:S12]  /*1720*/  UIADD3 UR6, UPT, UPT, -UR6, URZ, URZ ;  /* 0x000000ff06067290 */ /* 0x014fd8000fffe1ff */
.L_x_42:
[----:B------:R-:W-:Y:S01]  /*1730*/  UISETP.NE.AND UP0, UPT, UR37, URZ, UPT ;  /* 0x000000ff2500728c */ /* 0x000fe2000bf05270 */
[----:B------:R-:W1:Y:S08]  /*1740*/  S2UR UR37, SR_CgaCtaId ;  /* 0x00000000002579c3 */ /* 0x000e700000008800 */
[----:B------:R-:W-:Y:S05]  /*1750*/  BRA.U UP0, `(.L_x_23) ;  /* 0x0000000100347547 */ /* 0x000fea000b800000 */
[----:B------:R-:W2:Y:S01]  /*1760*/  S2R R2, SR_CgaCtaId ;  /* 0x0000000000027919 */ /* 0x000ea20000008800 */
[----:B------:R-:W-:-:S04]  /*1770*/  MOV R3, 0x400 ;  /* 0x0000040000037802 */ /* 0x000fc80000000f00 */
[----:B--2---:R-:W-:Y:S02]  /*1780*/  LEA R3, R2, R3, 0x18 ;  /* 0x0000000302037211 */ /* 0x004fe400078ec0ff */
[----:B------:R-:W-:-:S03]  /*1790*/  SHF.L.U32 R2, R10, 0x1f, RZ ;  /* 0x0000001f0a027819 */ /* 0x000fc600000006ff */
[----:B------:R-:W-:-:S04]  /*17a0*/  IMAD R3, R12, 0x8, R3 ;  /* 0x000000080c037824 */ /* 0x000fc800078e0203 */
[----:B------:R-:W2:Y:S02]  /*17b0*/  SYNCS.PHASECHK.TRANS64.TRYWAIT P0, [R3+URZ+0xe0], R2 ;  /* 0x0000e002030075a7 */ /* 0x000ea400080011ff */
[----:B--2---:R-:W-:Y:S05]  /*17c0*/  @!P0 BRA `(.L_x_24) ;  /* 0x0000005000588947 */ /* 0x004fea0003800000 */
.L_x_114:
[----:B------:R-:W-:Y:S01]  /*17d0*/  VIADD R12, R12, 0x1 ;  /* 0x000000010c0c7836 */ /* 0x000fe20000000000 */
[----:B------:R2:W-:Y:S04]  /*17e0*/  SYNCS.ARRIVE.TRANS64.A1T0 RZ, [R3+URZ+0xd0], RZ ;  /* 0x0000d0ff03ff79a7 */ /* 0x0005e800081000ff */
[----:B------:R-:W-:-:S04]  /*17f0*/  ISETP.NE.AND P0, PT, R12, 0x2, PT ;  /* 0x000000020c00780c */ /* 0x000fc80003f05270 */
[----:B------:R-:W-:Y:S02]  /*1800*/  SEL R12, R12, RZ, P0 ;  /* 0x000000ff0c0c7207 */ /* 0x000fe40000000000 */
[----:B--2---:R-:W-:-:S04]  /*1810*/  SEL R3, RZ, 0x1, P0 ;  /* 0x00000001ff037807 */ /* 0x004fc80000000000 */
[----:B------:R-:W-:-:S07]  /*1820*/  LOP3.LUT R10, R10, R3, RZ, 0x3c, !PT ;  /* 0x000000030a0a7212 */ /* 0x000fce00078e3cff */
.L_x_23:
[----:B------:R-:W-:Y:S01]  /*1830*/  UMOV UR4, 0x400 ;  /* 0x0000040000047882 */ /* 0x000fe20000000000 */
[----:B------:R-:W-:Y:S01]  /*1840*/  LEA.HI R3, R93, R93, RZ, 0x1 ;  /* 0x0000005d5d037211 */ /* 0x000fe200078f08ff */
[----:B-1----:R-:W-:Y:S01]  /*1850*/  ULEA UR4, UR37, UR4, 0x18 ;  /* 0x0000000425047291 */ /* 0x002fe2000f8ec0ff */
[----:B------:R-:W-:Y:S01]  /*1860*/  SHF.L.U32 R2, R15, 0x1f, RZ ;  /* 0x0000001f0f027819 */ /* 0x000fe200000006ff */
[----:B------:R-:W-:Y:S01]  /*1870*/  UISETP.GE.U32.AND UP0, UPT, UR15, 0xff, UPT ;  /* 0x000000ff0f00788c */ /* 0x000fe2000bf06070 */
[----:B------:R-:W-:Y:S01]  /*1880*/  R2UR UR35, R16 ;  /* 0x00000000102372ca */ /* 0x000fe200000e0000 */
[----:B------:R-:W-:Y:S01]  /*1890*/  ULEA UR8, UR13, UR4, 0x3 ;  /* 0x000000040d087291 */ /* 0x000fe2000f8e18ff */
[----:B------:R-:W-:Y:S01]  /*18a0*/  IMAD.SHL.U32 R3, R3, 0x40, RZ ;  /* 0x0000004003037824 */ /* 0x000fe200078e00ff */
[----:B------:R-:W-:Y:S01]  /*18b0*/  R2UR UR11, R17 ;  /* 0x00000000110b72ca */ /* 0x000fe200000e0000 */
[----:B------:R-:W-:-:S03]  /*18c0*/  UMOV UR23, URZ ;  /* 0x000000ff00177c82 */ /* 0x000fc60008000000 */
[----:B------:R-:W-:-:S03]  /*18d0*/  LOP3.LUT R3, R3, 0xffffff80, RZ, 0xc0, !PT ;  /* 0xffffff8003037812 */ /* 0x000fc600078ec0ff */
[----:B------:R1:W2:Y:S01]  /*18e0*/  SYNCS.PHASECHK.TRANS64.TRYWAIT P0, [UR8+0x28], R2 ;  /* 0x00002802ff0075a7 */ /* 0x0002a20008001108 */
[----:B------:R-:W-:Y:S02]  /*18f0*/  R2UR UR9, R3 ;  /* 0x00000000030972ca */ /* 0x000fe400000e0000 */
[----:B------:R-:W-:-:S11]  /*1900*/  R2UR UR8, R94 ;  /* 0x000000005e0872ca */ /* 0x000fd600000e0000 */
[----:B------:R-:W-:Y:S02]  /*1910*/  ULOP3.LUT UR35, UR9, 0x40, UR35, 0xf8, !UPT ;  /* 0x0000004009237892 */ /* 0x000fe4000f8ef823 */
[----:B------:R-:W-:Y:S01]  /*1920*/  ULEA UR11, UR8, UR11, 0x6 ;  /* 0x0000000b080b7291 */ /* 0x000fe2000f8e30ff */
[----:B------:R-:W-:Y:S11]  /*1930*/  BRA.U !UP0, `(.L_x_25) ;  /* 0x0000000108c07547 */ /* 0x000ff6000b800000 */
[----:B------:R-:W-:Y:S01]  /*1940*/  UMOV UR16, UR6 ;  /* 0x0000000600107c82 */ /* 0x000fe20008000000 */
[----:B------:R-:W-:Y:S01]  /*1950*/  UMOV UR17, UR13 ;  /* 0x0000000d00117c82 */ /* 0x000fe20008000000 */
[----:B------:R-:W-:-:S05]  /*1960*/  UMOV UR34, URZ ;  /* 0x000000ff00227c82 */ /* 0x000fca0008000000 */
.L_x_31:
[----:B------:R-:W-:Y:S01]  /*1970*/  ULEA UR33, UR17, UR4, 0x3 ;  /* 0x0000000411217291 */ /* 0x000fe2000f8e18ff */
[----:B------:R-:W-:Y:S01]  /*1980*/  @P5 MOV R3, 0x6000 ;  /* 0x0000600000035802 */ /* 0x000fe20000000f00 */
[----:B-12-4-:R-:W-:Y:S10]  /*1990*/  @P0 BRA `(.L_x_26) ;  /* 0x00000000000c0947 */ /* 0x016ff40003800000 */
[----:B------:R-:W-:-:S04]  /*19a0*/  SHF.L.U32 R5, R15, 0x1f, RZ ;  /* 0x0000001f0f057819 */ /* 0x000fc800000006ff */
[----:B------:R-:W2:Y:S02]  /*19b0*/  SYNCS.PHASECHK.TRANS64.TRYWAIT P0, [UR33+0x28], R5 ;  /* 0x00002805ff0075a7 */ /* 0x000ea40008001121 */
[----:B--2---:R-:W-:Y:S05]  /*19c0*/  @!P0 BRA `(.L_x_27) ;  /* 0x0000004c00ec8947 */ /* 0x004fea0003800000 */
.L_x_26:
[----:B------:R2:W-:Y:S01]  /*19d0*/  @P5 SYNCS.ARRIVE.TRANS64 RZ, [UR33], R3 ;  /* 0x00000003ffff59a7 */ /* 0x0005e20008000021 */
[----:B------:R-:W-:Y:S02]  /*19e0*/  ULOP3.LUT UR8, UR7, 0x2, URZ, 0xfc, !UPT ;  /* 0x0000000207087892 */ /* 0x000fe4000f8efcff */
[----:B------:R-:W-:Y:S02]  /*19f0*/  UIADD3 UR16, UPT, UPT, UR16, 0x1, URZ ;  /* 0x0000000110107890 */ /* 0x000fe4000fffe0ff */
[----:B------:R-:W-:Y:S02]  /*1a00*/  UISETP.NE.AND UP0, UPT, UR8, 0x2, UPT ;  /* 0x000000020800788c */ /* 0x000fe4000bf05270 */
[----:B------:R-:W-:-:S07]  /*1a10*/  UISETP.NE.AND UP2, UPT, UR16, 0x1, UPT ;  /* 0x000000011000788c */ /* 0x000fce000bf45270 */
[----:B------:R-:W-:Y:S05]  /*1a20*/  BRA.U UP0, `(.L_x_28) ;  /* 0x0000000100047547 */ /* 0x000fea000b800000 */
[----:B------:R-:W-:Y:S05]  /*1a30*/  BPT.TRAP 0x1 ;  /* 0x000000040000795c */ /* 0x000fea0000300000 */
.L_x_28:
[----:B------:R-:W-:Y:S04]  /*1a40*/  BSSY.RECONVERGENT B0, `(.L_x_29) ;  /* 0x0000003000007945 */ /* 0x000fe80003800200 */
[----:B------:R-:W-:Y:S05]  /*1a50*/  @!P4 BRA `(.L_x_30) ;  /* 0x000000000004c947 */ /* 0x000fea0003800000 */
[----:B------:R-:W-:Y:S05]  /*1a60*/  BPT.TRAP 0x1 ;  /* 0x000000040000795c */ /* 0x000fea0000300000 */
.L_x_30:
[----:B------:R-:W-:Y:S05]  /*1a70*/  BSYNC.RECONVERGENT B0 ;  /* 0x0000000000007941 */ /* 0x000fea0003800200 */
.L_x_29:
[----:B------:R-:W-:Y:S02]  /*1a80*/  UIADD3 UR13, UPT, UPT, UR17, 0x1, URZ ;  /* 0x00000001110d7890 */ /* 0x000fe4000fffe0ff */
[----:B------:R-:W-:Y:S02]  /*1a90*/  ULEA UR32, UR17, UR4, 0xd ;  /* 0x0000000411207291 */ /* 0x000fe4000f8e68ff */
[----:B------:R-:W-:Y:S02]  /*1aa0*/  UISETP.NE.AND UP0, UPT, UR13, 0x5, UPT ;  /* 0x000000050d00788c */ /* 0x000fe4000bf05270 */
[----:B------:R-:W-:Y:S02]  /*1ab0*/  UIADD3 UR28, UP1, UPT, UR24, 0x80, URZ ;  /* 0x00000080181c7890 */ /* 0x000fe4000ff3e0ff */
[----:B------:R-:W-:Y:S02]  /*1ac0*/  USEL UR9, URZ, 0x1, UP0 ;  /* 0x00000001ff097887 */ /* 0x000fe40008000000 */
[----:B------:R-:W-:-:S02]  /*1ad0*/  USEL UR13, UR13, URZ, UP0 ;  /* 0x000000ff0d0d7287 */ /* 0x000fc40008000000 */
[----:B------:R-:W-:Y:S02]  /*1ae0*/  UIADD3 UR26, UP0, UPT, UR24, 0x180, URZ ;  /* 0x00000180181a7890 */ /* 0x000fe4000ff1e0ff */
[----:B------:R-:W-:Y:S01]  /*1af0*/  ULEA UR8, UR13, UR4, 0x3 ;  /* 0x000000040d087291 */ /* 0x000fe2000f8e18ff */
[----:B------:R-:W-:Y:S01]  /*1b00*/  LOP3.LUT R15, R15, UR9, RZ, 0x3c, !PT ;  /* 0x000000090f0f7c12 */ /* 0x000fe2000f8e3cff */
[----:B------:R-:W-:Y:S02]  /*1b10*/  ULOP3.LUT UR33, UR33, 0xfefffff8, URZ, 0xc0, !UPT ;  /* 0xfefffff821217892 */ /* 0x000fe4000f8ec0ff */
[----:B------:R-:W-:Y:S01]  /*1b20*/  UIADD3.X UR29, UPT, UPT, URZ, UR25, URZ, UP1, !UPT ;  /* 0x00000019ff1d7290 */ /* 0x000fe20008ffe4ff */
[----:B-1----:R-:W-:Y:S01]  /*1b30*/  SHF.L.U32 R2, R15, 0x1f, RZ ;  /* 0x0000001f0f027819 */ /* 0x002fe200000006ff */
[----:B------:R-:W-:Y:S02]  /*1b40*/  UIADD3 UR32, UPT, UPT, UR32, 0x2400, URZ ;  /* 0x0000240020207890 */ /* 0x000fe4000fffe0ff */
[----:B------:R-:W-:Y:S01]  /*1b50*/  UIADD3.X UR27, UPT, UPT, URZ, UR25, URZ, UP0, !UPT ;  /* 0x00000019ff1b7290 */ /* 0x000fe200087fe4ff */
[----:B------:R4:W1:Y:S01]  /*1b60*/  SYNCS.PHASECHK.TRANS64.TRYWAIT P0, [UR8+0x28], R2 ;  /* 0x00002802ff0075a7 */ /* 0x0008620008001108 */
[----:B------:R-:W-:Y:S01]  /*1b70*/  ULEA UR8, UR17, UR4, 0xc ;  /* 0x0000000411087291 */ /* 0x000fe2000f8e60ff */
[----:B------:R-:W-:Y:S01]  /*1b80*/  UMOV UR18, 0x0 ;  /* 0x0000000000127882 */ /* 0x000fe20000000000 */
[----:B------:R-:W-:-:S02]  /*1b90*/  UMOV UR19, 0x10000000 ;  /* 0x1000000000137882 */ /* 0x000fc40000000000 */
[----:B------:R-:W-:Y:S01]  /*1ba0*/  UIADD3 UR8, UPT, UPT, UR8, 0xc400, URZ ;  /* 0x0000c40008087890 */ /* 0x000fe2000fffe0ff */
[----:B------:R2:W-:Y:S01]  /*1bb0*/  UTMALDG.3D.2CTA [UR32], [UR28], desc[UR18] ;  /* 0x000012201c0075b4 */ /* 0x0005e20008211000 */
[----:B------:R-:W-:Y:S01]  /*1bc0*/  UMOV UR10, UR34 ;  /* 0x00000022000a7c82 */ /* 0x000fe20008000000 */
[----:B------:R-:W-:Y:S01]  /*1bd0*/  UMOV UR12, UR36 ;  /* 0x00000024000c7c82 */ /* 0x000fe20008000000 */
[----:B------:R-:W-:Y:S01]  /*1be0*/  UMOV UR9, UR33 ;  /* 0x0000002100097c82 */ /* 0x000fe20008000000 */
[----:B------:R-:W-:Y:S01]  /*1bf0*/  UMOV UR23, UR5 ;  /* 0x0000000500177c82 */ /* 0x000fe20008000000 */
[----:B------:R-:W-:-:S03]  /*1c00*/  UMOV UR17, UR13 ;  /* 0x0000000d00117c82 */ /* 0x000fc60008000000 */
[----:B------:R4:W-:Y:S01]  /*1c10*/  UTMALDG.3D.2CTA [UR8], [UR26], desc[UR18] ;  /* 0x000012081a0075b4 */ /* 0x0009e20008211000 */
[----:B--2---:R-:W-:Y:S01]  /*1c20*/  UIADD3 UR34, UPT, UPT, UR34, 0x80, URZ ;  /* 0x0000008022227890 */ /* 0x004fe2000fffe0ff */
[----:B------:R-:W-:Y:S11]  /*1c30*/  BRA.U UP2, `(.L_x_31) ;  /* 0xfffffffd024c7547 */ /* 0x000ff6000b83ffff */
.L_x_25:
[----:B----4-:R-:W-:Y:S01]  /*1c40*/  ULEA UR8, UR13, UR4, 0x3 ;  /* 0x000000040d087291 */ /* 0x010fe2000f8e18ff */
[----:B-1----:R-:W-:Y:S01]  /*1c50*/  SHF.L.U32 R2, R15, 0x1f, RZ ;  /* 0x0000001f0f027819 */ /* 0x002fe200000006ff */
[----:B------:R-:W-:Y:S01]  /*1c60*/  @!P1 SYNCS.ARRIVE.TRANS64.A1T0 RZ, [UR4+0x68], RZ ;  /* 0x000068ffffff99a7 */ /* 0x000fe20008100004 */
[----:B------:R-:W-:-:S06]  /*1c70*/  UISETP.GT.AND UP0, UPT, UR22, UR21, UPT ;  /* 0x000000151600728c */ /* 0x000fcc000bf04270 */
[----:B--2---:R1:W2:Y:S03]  /*1c80*/  SYNCS.PHASECHK.TRANS64.TRYWAIT P0, [UR8+0x28], R2 ;  /* 0x00002802ff0075a7 */ /* 0x0042a60008001108 */
[----:B------:R-:W-:Y:S05]  /*1c90*/  BRA.U !UP0, `(.L_x_32) ;  /* 0x0000000108c07547 */ /* 0x000fea000b800000 */
[----:B------:R-:W-:Y:S01]  /*1ca0*/  UIADD3 UR26, UPT, UPT, UR14, UR23, URZ ;  /* 0x000000170e1a7290 */ /* 0x000fe2000fffe0ff */
[----:B------:R-:W-:-:S11]  /*1cb0*/  UMOV UR27, UR13 ;  /* 0x0000000d001b7c82 */ /* 0x000fd60008000000 */
.L_x_38:
[----:B------:R-:W-:Y:S01]  /*1cc0*/  ULEA UR17, UR27, UR4, 0x3 ;  /* 0x000000041b117291 */ /* 0x000fe2000f8e18ff */
[----:B--2---:R-:W-:Y:S01]  /*1cd0*/  @P5 MOV R3, 0x6000 ;  /* 0x0000600000035802 */ /* 0x004fe20000000f00 */
[----:B-12---:R-:W-:Y:S10]  /*1ce0*/  @P0 BRA `(.L_x_33) ;  /* 0x00000000000c0947 */ /* 0x006ff40003800000 */
[----:B------:R-:W-:-:S04]  /*1cf0*/  SHF.L.U32 R5, R15, 0x1f, RZ ;  /* 0x0000001f0f057819 */ /* 0x000fc800000006ff */
[----:B------:R-:W2:Y:S02]  /*1d00*/  SYNCS.PHASECHK.TRANS64.TRYWAIT P0, [UR17+0x28], R5 ;  /* 0x00002805ff0075a7 */ /* 0x000ea40008001111 */
[----:B--2---:R-:W-:Y:S05]  /*1d10*/  @!P0 BRA `(.L_x_34) ;  /* 0x0000004c00308947 */ /* 0x004fea0003800000 */
.L_x_33:
[----:B------:R2:W-:Y:S01]  /*1d20*/  @P5 SYNCS.ARRIVE.TRANS64 RZ, [UR17], R3 ;  /* 0x00000003ffff59a7 */ /* 0x0005e20008000011 */
[----:B------:R-:W-:-:S04]  /*1d30*/  ULOP3.LUT UR8, UR7, 0x2, URZ, 0xfc, !UPT ;  /* 0x0000000207087892 */ /* 0x000fc8000f8efcff */
[----:B------:R-:W-:-:S09]  /*1d40*/  UISETP.NE.AND UP0, UPT, UR8, 0x2, UPT ;  /* 0x000000020800788c */ /* 0x000fd2000bf05270 */
[----:B------:R-:W-:Y:S05]  /*1d50*/  BRA.U UP0, `(.L_x_35) ;  /* 0x0000000100047547 */ /* 0x000fea000b800000 */
[----:B------:R-:W-:Y:S05]  /*1d60*/  BPT.TRAP 0x1 ;  /* 0x000000040000795c */ /* 0x000fea0000300000 */
.L_x_35:
[----:B------:R-:W-:Y:S04]  /*1d70*/  BSSY.RECONVERGENT B0, `(.L_x_36) ;  /* 0x0000003000007945 */ /* 0x000fe80003800200 */
[----:B------:R-:W-:Y:S05]  /*1d80*/  @!P4 BRA `(.L_x_37) ;  /* 0x000000000004c947 */ /* 0x000fea0003800000 */
[----:B------:R-:W-:Y:S05]  /*1d90*/  BPT.TRAP 0x1 ;  /* 0x000000040000795c */ /* 0x000fea0000300000 */
.L_x_37:
[----:B------:R-:W-:Y:S05]  /*1da0*/  BSYNC.RECONVERGENT B0 ;  /* 0x0000000000007941 */ /* 0x000fea0003800200 */
.L_x_36:
        /* <DEDUP_REMOVED lines=9> */
[----:B------:R-:W-:Y:S02]  /*1e40*/  USHF.L.U32 UR18, UR23, 0x7, URZ ;  /* 0x0000000717127899 */ /* 0x000fe400080006ff */
[----:B------:R-:W-:Y:S01]  /*1e50*/  ULOP3.LUT UR17, UR17, 0xfefffff8, URZ, 0xc0, !UPT ;  /* 0xfefffff811117892 */ /* 0x000fe2000f8ec0ff */
[----:B-1----:R-:W-:Y:S01]  /*1e60*/  SHF.L.U32 R2, R15, 0x1f, RZ ;  /* 0x0000001f0f027819 */ /* 0x002fe200000006ff */
[----:B------:R-:W-:Y:S02]  /*1e70*/  UIADD3 UR16, UPT, UPT, UR16, 0x2400, URZ ;  /* 0x0000240010107890 */ /* 0x000fe4000fffe0ff */
[----:B------:R-:W-:Y:S01]  /*1e80*/  UIADD3.X UR33, UPT, UPT, URZ, UR25, URZ, UP1, !UPT ;  /* 0x00000019ff217290 */ /* 0x000fe20008ffe4ff */
[----:B------:R4:W1:Y:S01]  /*1e90*/  SYNCS.PHASECHK.TRANS64.TRYWAIT P0, [UR8+0x28], R2 ;  /* 0x00002802ff0075a7 */ /* 0x0008620008001108 */
[----:B------:R-:W-:-:S02]  /*1ea0*/  ULEA UR8, UR27, UR4, 0xc ;  /* 0x000000041b087291 */ /* 0x000fc4000f8e60ff */
[----:B------:R-:W-:Y:S02]  /*1eb0*/  UIADD3.X UR31, UPT, UPT, URZ, UR25, URZ, UP0, !UPT ;  /* 0x00000019ff1f7290 */ /* 0x000fe400087fe4ff */
[----:B------:R-:W-:Y:S01]  /*1ec0*/  UIADD3 UR8, UPT, UPT, UR8, 0xc400, URZ ;  /* 0x0000c40008087890 */ /* 0x000fe2000fffe0ff */
[----:B------:R-:W-:Y:S01]  /*1ed0*/  UMOV UR28, 0x0 ;  /* 0x00000000001c7882 */ /* 0x000fe20000000000 */
[----:B------:R-:W-:Y:S01]  /*1ee0*/  UMOV UR29, 0x10000000 ;  /* 0x10000000001d7882 */ /* 0x000fe20000000000 */
[----:B------:R-:W-:Y:S01]  /*1ef0*/  UMOV UR19, UR35 ;  /* 0x0000002300137c82 */ /* 0x000fe20008000000 */
[----:B------:R-:W-:Y:S01]  /*1f00*/  UMOV UR20, UR36 ;  /* 0x0000002400147c82 */ /* 0x000fe20008000000 */
[----:B------:R-:W-:Y:S01]  /*1f10*/  UMOV UR12, UR36 ;  /* 0x00000024000c7c82 */ /* 0x000fe20008000000 */
[----:B------:R-:W-:Y:S01]  /*1f20*/  UMOV UR9, UR17 ;  /* 0x0000001100097c82 */ /* 0x000fe20008000000 */
[----:B------:R-:W-:Y:S01]  /*1f30*/  UMOV UR10, UR18 ;  /* 0x00000012000a7c82 */ /* 0x000fe20008000000 */
[----:B------:R4:W-:Y:S01]  /*1f40*/  UTMALDG.3D.2CTA [UR16], [UR32], desc[UR28] ;  /* 0x00001c10200075b4 */ /* 0x0009e20008211000 */
[----:B------:R-:W-:Y:S01]  /*1f50*/  UIADD3 UR23, UPT, UPT, UR23, 0x1, URZ ;  /* 0x0000000117177890 */ /* 0x000fe2000fffe0ff */
[----:B------:R-:W-:-:S03]  /*1f60*/  UMOV UR27, UR13 ;  /* 0x0000000d001b7c82 */ /* 0x000fc60008000000 */
[----:B------:R-:W-:Y:S01]  /*1f70*/  UISETP.NE.AND UP0, UPT, UR23, UR26, UPT ;  /* 0x0000001a1700728c */ /* 0x000fe2000bf05270 */
[----:B------:R4:W-:Y:S08]  /*1f80*/  UTMALDG.3D.2CTA [UR8], [UR30], desc[UR28] ;  /* 0x00001c081e0075b4 */ /* 0x0009f00008211000 */
[----:B----4-:R-:W-:Y:S05]  /*1f90*/  BRA.U UP0, `(.L_x_38) ;  /* 0xfffffffd00487547 */ /* 0x010fea000b83ffff */
.L_x_32:
[C---:B-1----:R-:W-:Y:S01]  /*1fa0*/  LEA R2, R14.reuse, UR4, 0x3 ;  /* 0x000000040e027c11 */ /* 0x042fe2000f8e18ff */
[----:B------:R-:W-:Y:S01]  /*1fb0*/  NOP ;  /* 0x0000000000007918 */ /* 0x000fe20000000000 */
[----:B--2---:R-:W-:Y:S02]  /*1fc0*/  SHF.L.U32 R3, R13, 0x1f, RZ ;  /* 0x0000001f0d037819 */ /* 0x004fe400000006ff */
[----:B------:R-:W-:Y:S02]  /*1fd0*/  LEA R4, R14, UR4, 0x4 ;  /* 0x000000040e047c11 */ /* 0x000fe4000f8e20ff */
[----:B------:R-:W1:Y:S02]  /*1fe0*/  SYNCS.PHASECHK.TRANS64.TRYWAIT P0, [R2+URZ+0x70], R3 ;  /* 0x00007003020075a7 */ /* 0x000e6400080011ff */
[----:B-1----:R-:W-:Y:S05]  /*1ff0*/  @!P0 BRA `(.L_x_39) ;  /* 0x0000004800908947 */ /* 0x002fea0003800000 */
.L_x_117:
[----:B------:R-:W2:Y:S01]  /*2000*/  LDS.128 R4, [R4+0x100] ;  /* 0x0001000004047984 */ /* 0x000ea20000000c00 */
[----:B------:R-:W-:Y:S01]  /*2010*/  ISETP.GE.AND P0, PT, R40, 0x1, PT ;  /* 0x000000012800780c */ /* 0x000fe20003f06270 */
[----:B-1----:R-:W-:Y:S01]  /*2020*/  VIADD R2, R2, 0x80 ;  /* 0x0000008002027836 */ /* 0x002fe20000000000 */
[----:B------:R-:W-:Y:S01]  /*2030*/  @!PT LDS RZ, [RZ] ;  /* 0x00000000fffff984 */ /* 0x000fe20000000800 */
[----:B------:R-:W-:Y:S01]  /*2040*/  @!PT LDS RZ, [RZ] ;  /* 0x00000000fffff984 */ /* 0x000fe20000000800 */
[----:B------:R-:W-:Y:S01]  /*2050*/  @!PT LDS RZ, [RZ] ;  /* 0x00000000fffff984 */ /* 0x000fe20000000800 */
[----:B------:R-:W-:Y:S01]  /*2060*/  @!PT LDS RZ, [RZ] ;  /* 0x00000000fffff984 */ /* 0x000fe20000000800 */
[----:B------:R1:W-:Y:S06]  /*2070*/  MEMBAR.ALL.CTA ;  /* 0x0000000000007992 */ /* 0x0003ec0000008000 */
[----:B-1----:R-:W1:Y:S01]  /*2080*/  FENCE.VIEW.ASYNC.S ;  /* 0x00000000000073c6 */ /* 0x002e620000000000 */
[----:B------:R-:W-:-:S04]  /*2090*/  PRMT R2, RZ, 0x654, R2 ;  /* 0x00000654ff027816 */ /* 0x000fc80000000002 */
[----:B-1----:R1:W-:Y:S01]  /*20a0*/  SYNCS.ARRIVE.TRANS64.RED.A1T0 RZ, [R2+URZ], RZ ;  /* 0x000000ff02ff79a7 */ /* 0x0023e200081004ff */
[----:B--2---:R-:W-:-:S13]  /*20b0*/  LOP3.LUT P2, RZ, R6, 0x1, RZ, 0xc0, !PT ;  /* 0x0000000106ff7812 */ /* 0x004fda000784c0ff */
[----:B------:R-:W-:Y:S01]  /*20c0*/  @P2 SHF.R.U32.HI R3, RZ, 0x10, R5 ;  /* 0x00000010ff032819 */ /* 0x000fe20000011605 */
[----:B------:R-:W-:Y:S01]  /*20d0*/  VOTEU.ANY UP0, P2 ;  /* 0x0000000000ff7886 */ /* 0x000fe20001000100 */
[----:B------:R-:W-:Y:S02]  /*20e0*/  @P2 MOV R11, R4 ;  /* 0x00000004000b2202 */ /* 0x000fe40000000f00 */
[----:B------:R-:W-:Y:S02]  /*20f0*/  @P2 R2UR.BROADCAST UR8, R3 ;  /* 0x00000000030822ca */ /* 0x000fe400008e0000 */
[----:B------:R-:W-:-:S11]  /*2100*/  @P2 LOP3.LUT R8, R5, 0xffff, RZ, 0xc0, !PT ;  /* 0x0000ffff05082812 */ /* 0x000fd600078ec0ff */
[----:B------:R-:W-:Y:S01]  /*2110*/  @UP0 UMOV UR36, UR8 ;  /* 0x0000000800240c82 */ /* 0x000fe20008000000 */
[----:B-1----:R-:W-:Y:S05]  /*2120*/  @!P0 BRA `(.L_x_40) ;  /* 0x0000000000b88947 */ /* 0x002fea0003800000 */
[----:B------:R-:W3:Y:S01]  /*2130*/  LDC.64 R4, c[0x0][0xb18] ;  /* 0x0002c600ff047b82 */ /* 0x000ee20000000a00 */
[----:B------:R-:W-:-:S07]  /*2140*/  ISETP.NE.AND P3, PT, R40, 0x1, PT ;  /* 0x000000012800780c */ /* 0x000fce0003f65270 */
[----:B------:R-:W1:Y:S08]  /*2150*/  LDC.64 R6, c[0x0][0xb10] ;  /* 0x0002c400ff067b82 */ /* 0x000e700000000a00 */
[----:B------:R-:W2:Y:S08]  /*2160*/  LDC R18, c[0x0][0xb20] ;  /* 0x0002c800ff127b82 */ /* 0x000eb00000000800 */
[----:B------:R-:W4:Y:S01]  /*2170*/  LDC R20, c[0x0][0xb0c] ;  /* 0x0002c300ff147b82 */ /* 0x000f220000000800 */
[----:B---3--:R-:W-:Y:S01]  /*2180*/  IMAD.HI.U32 R19, R0, R5, RZ ;  /* 0x0000000500137227 */ /* 0x008fe200078e00ff */
[----:B------:R-:W-:-:S03]  /*2190*/  ISETP.NE.AND P0, PT, R4, 0x1, PT ;  /* 0x000000010400780c */ /* 0x000fc60003f05270 */
[----:B------:R-:W-:-:S03]  /*21a0*/  IMAD.HI.U32 R5, R8, R5, RZ ;  /* 0x0000000508057227 */ /* 0x000fc600078e00ff */
[----:B------:R-:W3:Y:S01]  /*21b0*/  LDC.64 R2, c[0x0][0xb28] ;  /* 0x0002ca00ff027b82 */ /* 0x000ee20000000a00 */
[----:B-1----:R-:W-:-:S04]  /*21c0*/  IMAD.HI.U32 R22, R9, R6, RZ ;  /* 0x0000000609167227 */ /* 0x002fc800078e00ff */
[----:B------:R-:W-:Y:S01]  /*21d0*/  IMAD.HI.U32 R24, R11, R6, RZ ;  /* 0x000000060b187227 */ /* 0x000fe200078e00ff */
[----:B------:R-:W-:Y:S02]  /*21e0*/  SHF.R.U32.HI R22, RZ, R7, R22 ;  /* 0x00000007ff167219 */ /* 0x000fe40000011616 */
[-C--:B--2---:R-:W-:Y:S02]  /*21f0*/  SHF.R.U32.HI R19, RZ, R18.reuse, R19 ;  /* 0x00000012ff137219 */ /* 0x084fe40000011613 */
[----:B------:R-:W-:Y:S02]  /*2200*/  SHF.R.U32.HI R5, RZ, R18, R5 ;  /* 0x00000012ff057219 */ /* 0x000fe40000011605 */
[----:B------:R-:W-:Y:S02]  /*2210*/  SEL R19, R0, R19, !P0 ;  /* 0x0000001300137207 */ /* 0x000fe40004000000 */
[----:B------:R-:W-:Y:S02]  /*2220*/  SHF.R.U32.HI R24, RZ, R7, R24 ;  /* 0x00000007ff187219 */ /* 0x000fe40000011618 */
[----:B----4-:R-:W-:-:S02]  /*2230*/  ISETP.NE.AND P1, PT, R20, 0x1, PT ;  /* 0x000000011400780c */ /* 0x010fc40003f25270 */
[----:B------:R-:W-:Y:S02]  /*2240*/  SEL R5, R8, R5, !P0 ;  /* 0x0000000508057207 */ /* 0x000fe40004000000 */
[----:B------:R-:W-:Y:S02]  /*2250*/  SEL R21, R9, R22, !P1 ;  /* 0x0000001609157207 */ /* 0x000fe40004800000 */
[----:B------:R-:W-:Y:S01]  /*2260*/  SEL R7, R11, R24, !P1 ;  /* 0x000000180b077207 */ /* 0x000fe20004800000 */
[----:B---3--:R-:W-:-:S04]  /*2270*/  IMAD.HI.U32 R22, R19, R2, RZ ;  /* 0x0000000213167227 */ /* 0x008fc800078e00ff */
[----:B------:R-:W-:Y:S01]  /*2280*/  IMAD.HI.U32 R6, R21, R2, RZ ;  /* 0x0000000215067227 */ /* 0x000fe200078e00ff */
[----:B------:R-:W-:-:S04]  /*2290*/  @P3 SHF.R.U32.HI R19, RZ, R3, R22 ;  /* 0x00000003ff133219 */ /* 0x000fc80000011616 */
[----:B------:R-:W-:Y:S01]  /*22a0*/  @P3 SHF.R.U32.HI R21, RZ, R3, R6 ;  /* 0x00000003ff153219 */ /* 0x000fe20000011606 */
[----:B------:R-:W-:-:S04]  /*22b0*/  IMAD R19, R40, R19, RZ ;  /* 0x0000001328137224 */ /* 0x000fc800078e02ff */
[----:B------:R-:W-:Y:S01]  /*22c0*/  IMAD R6, R40, R21, RZ ;  /* 0x0000001528067224 */ /* 0x000fe200078e02ff */
[C---:B------:R-:W-:Y:S02]  /*22d0*/  ISETP.GE.AND P0, PT, R5.reuse, R19, PT ;  /* 0x000000130500720c */ /* 0x040fe40003f06270 */
[----:B------:R-:W-:Y:S02]  /*22e0*/  IADD3 R19, PT, PT, -R5, RZ, RZ ;  /* 0x000000ff05137210 */ /* 0x000fe40007ffe1ff */
[----:B------:R-:W-:Y:S01]  /*22f0*/  ISETP.GE.OR P0, PT, R7, R6, P0 ;  /* 0x000000060700720c */ /* 0x000fe20000706670 */
[----:B------:R-:W-:-:S04]  /*2300*/  IMAD.HI.U32 R6, R5, R2, RZ ;  /* 0x0000000205067227 */ /* 0x000fc800078e00ff */
[----:B------:R-:W-:Y:S01]  /*2310*/  IMAD R8, R4, R19, R8 ;  /* 0x0000001304087224 */ /* 0x000fe200078e0208 */
[----:B------:R-:W-:-:S04]  /*2320*/  SHF.R.U32.HI R6, RZ, R3, R6 ;  /* 0x00000003ff067219 */ /* 0x000fc80000011606 */
[----:B------:R-:W-:-:S03]  /*2330*/  SEL R6, R5, R6, !P3 ;  /* 0x0000000605067207 */ /* 0x000fc60005800000 */
[----:B------:R-:W-:-:S04]  /*2340*/  @!P0 IMAD.HI.U32 R18, R7, R2, RZ ;  /* 0x0000000207128227 */ /* 0x000fc800078e00ff */
[----:B------:R-:W-:Y:S01]  /*2350*/  IMAD.MOV R2, RZ, RZ, -R6 ;  /* 0x000000ffff027224 */ /* 0x000fe200078e0a06 */
[----:B------:R-:W-:-:S03]  /*2360*/  @!P0 SHF.R.U32.HI R18, RZ, R3, R18 ;  /* 0x00000003ff128219 */ /* 0x000fc60000011612 */
[----:B------:R-:W-:Y:S01]  /*2370*/  IMAD R2, R40, R2, R5 ;  /* 0x0000000228027224 */ /* 0x000fe200078e0205 */
        /* <DEDUP_REMOVED lines=9> */
.L_x_40:
[----:B------:R-:W1:Y:S02]  /*2410*/  LDCU UR8, c[0x0][0xb30] ;  /* 0x00016600ff0877ac */ /* 0x000e640008000800 */
[----:B-1----:R-:W-:-:S09]  /*2420*/  UISETP.NE.AND UP0, UPT, UR8, 0x1, UPT ;  /* 0x000000010800788c */ /* 0x002fd2000bf05270 */
[----:B------:R-:W-:Y:S05]  /*2430*/  BRA.U UP0, `(.L_x_41) ;  /* 0x0000000100407547 */ /* 0x000fea000b800000 */
[----:B------:R-:W1:Y:S08]  /*2440*/  LDC.64 R4, c[0x0][0xb10] ;  /* 0x0002c400ff047b82 */ /* 0x000e700000000a00 */
[----:B------:R-:W2:Y:S08]  /*2450*/  LDC.64 R2, c[0x0][0xb18] ;  /* 0x0002c600ff027b82 */ /* 0x000eb00000000a00 */
[----:B------:R-:W4:Y:S08]  /*2460*/  LDC R6, c[0x0][0xb20] ;  /* 0x0002c800ff067b82 */ /* 0x000f300000000800 */
[----:B------:R-:W3:Y:S01]  /*2470*/  LDC R18, c[0x0][0xb0c] ;  /* 0x0002c300ff127b82 */ /* 0x000ee20000000800 */
[----:B-1----:R-:W-:-:S05]  /*2480*/  IMAD.HI.U32 R4, R11, R4, RZ ;  /* 0x000000040b047227 */ /* 0x002fca00078e00ff */
[----:B------:R-:W-:Y:S01]  /*2490*/  SHF.R.U32.HI R4, RZ, R5, R4 ;  /* 0x00000005ff047219 */ /* 0x000fe20000011604 */
[----:B--2---:R-:W-:Y:S01]  /*24a0*/  IMAD.HI.U32 R3, R8, R3, RZ ;  /* 0x0000000308037227 */ /* 0x004fe200078e00ff */
[----:B------:R-:W-:-:S04]  /*24b0*/  ISETP.NE.AND P0, PT, R2, 0x1, PT ;  /* 0x000000010200780c */ /* 0x000fc80003f05270 */
[----:B----4-:R-:W-:-:S04]  /*24c0*/  SHF.R.U32.HI R3, RZ, R6, R3 ;  /* 0x00000006ff037219 */ /* 0x010fc80000011603 */
[----:B------:R-:W-:Y:S02]  /*24d0*/  SEL R3, R8, R3, !P0 ;  /* 0x0000000308037207 */ /* 0x000fe40004000000 */
[----:B---3--:R-:W-:-:S04]  /*24e0*/  ISETP.NE.AND P1, PT, R18, 0x1, PT ;  /* 0x000000011200780c */ /* 0x008fc80003f25270 */
[----:B------:R-:W-:-:S05]  /*24f0*/  SEL R4, R11, R4, !P1 ;  /* 0x000000040b047207 */ /* 0x000fca0004800000 */
[----:B------:R-:W-:Y:S02]  /*2500*/  IMAD.IADD R5, R3, 0x1, -R4 ;  /* 0x0000000103057824 */ /* 0x000fe400078e0a04 */
[----:B------:R-:W-:Y:S02]  /*2510*/  IMAD.IADD R3, R4, 0x1, -R3 ;  /* 0x0000000104037824 */ /* 0x000fe400078e0a03 */
[----:B------:R-:W-:Y:S02]  /*2520*/  IMAD R11, R5, R18, R11 ;  /* 0x00000012050b7224 */ /* 0x000fe400078e020b */
[----:B------:R-:W-:-:S07]  /*2530*/  IMAD R8, R3, R2, R8 ;  /* 0x0000000203087224 */ /* 0x000fce00078e0208 */
.L_x_41:
[----:B------:R-:W-:Y:S01]  /*2540*/  VIADD R14, R14, 0x1 ;  /* 0x000000010e0e7836 */ /* 0x000fe20000000000 */
[----:B------:R-:W-:Y:S01]  /*2550*/  PLOP3.LUT P1, PT, PT, PT, PT, 0x80, 0x8 ;  /* 0x000000000008781c */ /* 0x000fe20003f2f070 */
[----:B------:R-:W-:Y:S02]  /*2560*/  IMAD.IADD R93, R11, 0x1, R92 ;  /* 0x000000010b5d7824 */ /* 0x000fe400078e025c */
[----:B------:R-:W-:Y:S01]  /*2570*/  IMAD.IADD R94, R8, 0x1, R81 ;  /* 0x00000001085e7824 */ /* 0x000fe200078e0251 */
[----:B------:R-:W-:-:S04]  /*2580*/  ISETP.NE.AND P0, PT, R14, 0x2, PT ;  /* 0x000000020e00780c */ /* 0x000fc80003f05270 */
[----:B------:R-:W-:Y:S02]  /*2590*/  SEL R2, RZ, 0x1, P0 ;  /* 0x00000001ff027807 */ /* 0x000fe40000000000 */
[----:B------:R-:W-:Y:S02]  /*25a0*/  SEL R14, R14, RZ, P0 ;  /* 0x000000ff0e0e7207 */ /* 0x000fe40000000000 */
[----:B------:R-:W-:Y:S01]  /*25b0*/  LOP3.LUT R13, R13, R2, RZ, 0x3c, !PT ;  /* 0x000000020d0d7212 */ /* 0x000fe200078e3cff */
[----:B------:R-:W-:Y:S06]  /*25c0*/  @P2 BRA `(.L_x_42) ;  /* 0xfffffff000582947 */ /* 0x000fec000383ffff */
[----:B------:R-:W-:Y:S01]  /*25d0*/  UIADD3 UR4, UPT, UPT, UR4, 0x28, URZ ;  /* 0x0000002804047890 */ /* 0x000fe2000fffe0ff */
[----:B------:R-:W-:-:S03]  /*25e0*/  SHF.L.U32 R3, R15, 0x1f, RZ ;  /* 0x0000001f0f037819 */ /* 0x000fc600000006ff */
[----:B------:R-:W-:-:S09]  /*25f0*/  ULEA UR5, UR13, UR4, 0x3 ;  /* 0x000000040d057291 */ /* 0x000fd2000f8e18ff */
[----:B------:R-:W1:Y:S02]  /*2600*/  SYNCS.PHASECHK.TRANS64.TRYWAIT P0, [UR5], R3 ;  /* 0x00000003ff0075a7 */ /* 0x000e640008001105 */
[----:B-1----:R-:W-:Y:S05]  /*2610*/  @!P0 BRA `(.L_x_43) ;  /* 0x00000044001c8947 */ /* 0x002fea0003800000 */
.L_x_119:
[----:B------:R-:W-:-:S04]  /*2620*/  UIADD3 UR6, UPT, UPT, UR13, 0x1, URZ ;  /* 0x000000010d067890 */ /* 0x000fc8000fffe0ff */
[----:B------:R-:W-:-:S04]  /*2630*/  UISETP.NE.AND UP0, UPT, UR6, 0x5, UPT ;  /* 0x000000050600788c */ /* 0x000fc8000bf05270 */
[----:B------:R-:W-:Y:S02]  /*2640*/  USEL UR7, URZ, 0x1, UP0 ;  /* 0x00000001ff077887 */ /* 0x000fe40008000000 */
[----:B------:R-:W-:-:S04]  /*2650*/  USEL UR6, UR6, URZ, UP0 ;  /* 0x000000ff06067287 */ /* 0x000fc80008000000 */
[----:B------:R-:W-:Y:S01]  /*2660*/  ULEA UR5, UR6, UR4, 0x3 ;  /* 0x0000000406057291 */ /* 0x000fe2000f8e18ff */
[----:B------:R-:W-:-:S04]  /*2670*/  LOP3.LUT R2, R15, UR7, RZ, 0x3c, !PT ;  /* 0x000000070f027c12 */ /* 0x000fc8000f8e3cff */
[----:B-1----:R-:W-:-:S04]  /*2680*/  SHF.L.U32 R3, R2, 0x1f, RZ ;  /* 0x0000001f02037819 */ /* 0x002fc800000006ff */
[----:B------:R-:W1:Y:S02]  /*2690*/  SYNCS.PHASECHK.TRANS64.TRYWAIT P0, [UR5], R3 ;  /* 0x00000003ff0075a7 */ /* 0x000e640008001105 */
[----:B-1----:R-:W-:Y:S05]  /*26a0*/  @!P0 BRA `(.L_x_44) ;  /* 0x0000004400108947 */ /* 0x002fea0003800000 */
.L_x_121:
        /* <DEDUP_REMOVED lines=9> */
.L_x_123:
        /* <DEDUP_REMOVED lines=9> */
.L_x_125:
[----:B------:R-:W-:-:S04]  /*27d0*/  UIADD3 UR6, UPT, UPT, UR6, 0x1, URZ ;  /* 0x0000000106067890 */ /* 0x000fc8000fffe0ff */
[----:B------:R-:W-:-:S04]  /*27e0*/  UISETP.NE.AND UP0, UPT, UR6, 0x5, UPT ;  /* 0x000000050600788c */ /* 0x000fc8000bf05270 */
[----:B------:R-:W-:Y:S02]  /*27f0*/  USEL UR5, URZ, 0x1, UP0 ;  /* 0x00000001ff057887 */ /* 0x000fe40008000000 */
[----:B------:R-:W-:-:S04]  /*2800*/  USEL UR6, UR6, URZ, UP0 ;  /* 0x000000ff06067287 */ /* 0x000fc80008000000 */
[----:B------:R-:W-:Y:S01]  /*2810*/  ULEA UR6, UR6, UR4, 0x3 ;  /* 0x0000000406067291 */ /* 0x000fe2000f8e18ff */
[----:B-1----:R-:W-:-:S04]  /*2820*/  LOP3.LUT R3, R2, UR5, RZ, 0x3c, !PT ;  /* 0x0000000502037c12 */ /* 0x002fc8000f8e3cff */
[----:B------:R-:W-:Y:S01]  /*2830*/  SHF.L.U32 R3, R3, 0x1f, RZ ;  /* 0x0000001f03037819 */ /* 0x000fe200000006ff */
[----:B---3--:R-:W-:-:S07]  /*2840*/  IMAD.U32 R0, RZ, RZ, UR6 ;  /* 0x00000006ff007e24 */ /* 0x008fce000f8e00ff */
.L_x_47:
[----:B-1----:R1:W2:Y:S02]  /*2850*/  SYNCS.PHASECHK.TRANS64.TRYWAIT P0, [R0+URZ], R3 ;  /* 0x00000003000075a7 */ /* 0x0022a400080011ff */
[----:B--2---:R-:W-:Y:S05]  /*2860*/  @!P0 NANOSLEEP.SYNCS 0x989680 ;  /* 0x009896800000895d */ /* 0x004fea0003900000 */
[----:B------:R-:W2:Y:S02]  /*2870*/  @!P0 SYNCS.PHASECHK.TRANS64 P0, [R0+URZ], R3 ;  /* 0x00000003000085a7 */ /* 0x000ea400080010ff */
[----:B--2---:R-:W-:Y:S05]  /*2880*/  @P0 EXIT ;  /* 0x000000000000094d */ /* 0x004fea0003800000 */
[----:B------:R-:W-:Y:S05]  /*2890*/  BRA `(.L_x_47) ;  /* 0xfffffffc00ec7947 */ /* 0x000fea000383ffff */
.L_x_22:
[----:B------:R-:W-:-:S04]  /*28a0*/  UISETP.NE.AND UP1, UPT, UR37, URZ, UPT ;  /* 0x000000ff2500728c */ /* 0x000fc8000bf25270 */
[----:B------:R-:W-:-:S09]  /*28b0*/  UISETP.NE.OR UP1, UPT, UR10, 0x1, UP1 ;  /* 0x000000010a00788c */ /* 0x000fd20008f25670 */
[----:B------:R-:W-:Y:S05]  /*28c0*/  BRA.U UP1, `(.L_x_48) ;  /* 0x00000005014c7547 */ /* 0x000fea000b800000 */
[----:B------:R-:W-:Y:S01]  /*28d0*/  HFMA2 R11, -RZ, RZ, 0, 0 ;  /* 0x00000000ff0b7431 */ /* 0x000fe200000001ff */
[----:B------:R-:W-:Y:S01]  /*28e0*/  ISETP.GE.U32.AND P2, PT, R10, 0x2, PT ;  /* 0x000000020a00780c */ /* 0x000fe20003f46070 */
[----:B------:R-:W-:Y:S01]  /*28f0*/  IMAD.MOV.U32 R12, RZ, RZ, 0x1 ;  /* 0x00000001ff0c7424 */ /* 0x000fe200078e00ff */
[----:B------:R-:W-:Y:S01]  /*2900*/  CS2R R8, SRZ ;  /* 0x0000000000087805 */ /* 0x000fe2000001ff00 */
[----:B------:R-:W-:Y:S01]  /*2910*/  IMAD.MOV.U32 R3, RZ, RZ, RZ ;  /* 0x000000ffff037224 */ /* 0x000fe200078e00ff */
[----:B------:R-:W-:Y:S01]  /*2920*/  UMOV UR4, 0x400 ;  /* 0x0000040000047882 */ /* 0x000fe20000000000 */
[----:B------:R-:W-:Y:S01]  /*2930*/  UMOV UR6, URZ ;  /* 0x000000ff00067c82 */ /* 0x000fe20008000000 */
[----:B------:R-:W-:-:S12]  /*2940*/  ULEA UR37, UR37, UR4, 0x18 ;  /* 0x0000000425257291 */ /* 0x000fd8000f8ec0ff */
.L_x_52:
[----:B------:R-:W-:Y:S02]  /*2950*/  LEA R0, R3, UR37, 0x3 ;  /* 0x0000002503007c11 */ /* 0x000fe4000f8e18ff */
[----:B------:R-:W-:-:S03]  /*2960*/  SHF.L.U32 R5, R8, 0x1f, RZ ;  /* 0x0000001f08057819 */ /* 0x000fc600000006ff */
[----:B------:R-:W-:Y:S01]  /*2970*/  VIADD R4, R0, 0xe0 ;  /* 0x000000e000047836 */ /* 0x000fe20000000000 */
[----:B------:R-:W1:Y:S02]  /*2980*/  SYNCS.PHASECHK.TRANS64.TRYWAIT P0, [R0+URZ+0xd0], R5 ;  /* 0x0000d005000075a7 */ /* 0x000e6400080011ff */
[----:B-1----:R-:W-:Y:S05]  /*2990*/  @!P0 BRA `(.L_x_49) ;  /* 0x00000040009c8947 */ /* 0x002fea0003800000 */
.L_x_126:
[----:B------:R-:W-:Y:S01]  /*29a0*/  ULEA UR5, UR6, UR37, 0x3 ;  /* 0x0000002506057291 */ /* 0x000fe2000f8e18ff */
[----:B------:R-:W-:Y:S01]  /*29b0*/  PRMT R4, RZ, 0x654, R4 ;  /* 0x00000654ff047816 */ /* 0x000fe20000000004 */
[----:B-1----:R-:W-:Y:S01]  /*29c0*/  @!P2 IMAD.MOV.U32 R5, RZ, RZ, 0x10 ;  /* 0x00000010ff05a424 */ /* 0x002fe200078e00ff */
[----:B------:R-:W-:Y:S01]  /*29d0*/  SHF.L.U32 R7, R12, 0x1f, RZ ;  /* 0x0000001f0c077819 */ /* 0x000fe200000006ff */
[----:B------:R-:W-:Y:S01]  /*29e0*/  UIADD3 UR4, UPT, UPT, UR5, 0x70, URZ ;  /* 0x0000007005047890 */ /* 0x000fe2000fffe0ff */
[----:B------:R1:W-:Y:S05]  /*29f0*/  SYNCS.ARRIVE.TRANS64.RED.A1T0 RZ, [R4+URZ], RZ ;  /* 0x000000ff04ff79a7 */ /* 0x0003ea00081004ff */
[----:B------:R-:W-:Y:S01]  /*2a00*/  IMAD.U32 R13, RZ, RZ, UR4 ;  /* 0x00000004ff0d7e24 */ /* 0x000fe2000f8e00ff */
[----:B------:R-:W2:Y:S04]  /*2a10*/  SYNCS.PHASECHK.TRANS64.TRYWAIT P0, [UR5+0x80], R7 ;  /* 0x00008007ff0075a7 */ /* 0x000ea80008001105 */
[----:B------:R-:W-:Y:S01]  /*2a20*/  PRMT R13, R10, 0x654, R13 ;  /* 0x000006540a0d7816 */ /* 0x000fe2000000000d */
[----:B-12---:R-:W-:Y:S06]  /*2a30*/  @!P0 BRA `(.L_x_50) ;  /* 0x0000004000888947 */ /* 0x006fec0003800000 */
.L_x_128:
[----:B------:R-:W-:Y:S01]  /*2a40*/  ULEA UR4, UR6, UR37, 0x4 ;  /* 0x0000002506047291 */ /* 0x000fe2000f8e20ff */
[----:B------:R-:W-:Y:S01]  /*2a50*/  SEL R2, R13, R2, !P2 ;  /* 0x000000020d027207 */ /* 0x000fe20005000000 */
[----:B------:R-:W-:Y:S01]  /*2a60*/  UIADD3 UR5, UPT, UPT, UR5, 0x70, URZ ;  /* 0x0000007005057890 */ /* 0x000fe2000fffe0ff */
[----:B-1----:R-:W-:Y:S01]  /*2a70*/  LEA R0, R11, UR37, 0x3 ;  /* 0x000000250b007c11 */ /* 0x002fe2000f8e18ff */
[----:B------:R-:W-:Y:S01]  /*2a80*/  UIADD3 UR4, UPT, UPT, UR4, 0x100, URZ ;  /* 0x0000010004047890 */ /* 0x000fe2000fffe0ff */
[----:B------:R1:W-:Y:S01]  /*2a90*/  @!P2 SYNCS.ARRIVE.TRANS64.RED RZ, [R2+URZ], R5 ;  /* 0x0000000502ffa9a7 */ /* 0x0003e200080004ff */
[----:B------:R-:W-:Y:S01]  /*2aa0*/  UIADD3 UR6, UPT, UPT, UR6, 0x1, URZ ;  /* 0x0000000106067890 */ /* 0x000fe2000fffe0ff */
[----:B------:R-:W-:-:S03]  /*2ab0*/  VIADD R3, R3, 0x1 ;  /* 0x0000000103037836 */ /* 0x000fc60000000000 */
[----:B------:R-:W-:Y:S02]  /*2ac0*/  UISETP.NE.AND UP0, UPT, UR6, 0x2, UPT ;  /* 0x000000020600788c */ /* 0x000fe4000bf05270 */
[----:B------:R-:W-:Y:S01]  /*2ad0*/  ISETP.NE.AND P0, PT, R3, 0x2, PT ;  /* 0x000000020300780c */ /* 0x000fe20003f05270 */
[----:B------:R-:W-:Y:S06]  /*2ae0*/  UGETNEXTWORKID.BROADCAST [UR4], [UR5] ;  /* 0x00000000040073ca */ /* 0x000fec0008000100 */
[----:B------:R-:W-:Y:S02]  /*2af0*/  USEL UR4, URZ, 0x1, UP0 ;  /* 0x00000001ff047887 */ /* 0x000fe40008000000 */
[----:B------:R-:W-:-:S04]  /*2b00*/  USEL UR6, UR6, URZ, UP0 ;  /* 0x000000ff06067287 */ /* 0x000fc80008000000 */
[----:B------:R-:W-:Y:S02]  /*2b10*/  LOP3.LUT R12, R12, UR4, RZ, 0x3c, !PT ;  /* 0x000000040c0c7c12 */ /* 0x000fe4000f8e3cff */
[----:B-1----:R-:W-:-:S04]  /*2b20*/  SHF.L.U32 R5, R9, 0x1f, RZ ;  /* 0x0000001f09057819 */ /* 0x002fc800000006ff */
[----:B------:R-:W1:Y:S02]  /*2b30*/  SYNCS.PHASECHK.TRANS64.TRYWAIT P1, [R0+URZ+0x70], R5 ;  /* 0x00007005000075a7 */ /* 0x000e6400080211ff */
[----:B-1----:R-:W-:Y:S05]  /*2b40*/  @!P1 BRA `(.L_x_51) ;  /* 0x00000040005c9947 */ /* 0x002fea0003800000 */
.L_x_129:
[----:B------:R-:W-:Y:S01]  /*2b50*/  LEA R4, R11, UR37, 0x4 ;  /* 0x000000250b047c11 */ /* 0x000fe2000f8e20ff */
[----:B-1----:R-:W-:Y:S01]  /*2b60*/  VIADD R0, R0, 0x80 ;  /* 0x0000008000007836 */ /* 0x002fe20000000000 */
[----:B------:R-:W-:Y:S01]  /*2b70*/  SEL R3, R3, RZ, P0 ;  /* 0x000000ff03037207 */ /* 0x000fe20000000000 */
[----:B------:R-:W-:-:S03]  /*2b80*/  VIADD R11, R11, 0x1 ;  /* 0x000000010b0b7836 */ /* 0x000fc60000000000 */
[----:B------:R-:W1:Y:S01]  /*2b90*/  LDS.128 R4, [R4+0x100] ;  /* 0x0001000004047984 */ /* 0x000e620000000c00 */
[----:B------:R-:W-:Y:S02]  /*2ba0*/  PRMT R0, RZ, 0x654, R0 ;  /* 0x00000654ff007816 */ /* 0x000fe40000000000 */
[C---:B------:R-:W-:Y:S01]  /*2bb0*/  ISETP.NE.AND P1, PT, R11.reuse, 0x2, PT ;  /* 0x000000020b00780c */ /* 0x040fe20003f25270 */
[----:B------:R-:W-:Y:S01]  /*2bc0*/  @!PT LDS RZ, [RZ] ;  /* 0x00000000fffff984 */ /* 0x000fe20000000800 */
[----:B------:R-:W-:Y:S01]  /*2bd0*/  @!PT LDS RZ, [RZ] ;  /* 0x00000000fffff984 */ /* 0x000fe20000000800 */
[----:B------:R-:W-:Y:S01]  /*2be0*/  @!PT LDS RZ, [RZ] ;  /* 0x00000000fffff984 */ /* 0x000fe20000000800 */
[----:B------:R-:W-:Y:S01]  /*2bf0*/  @!PT LDS RZ, [RZ] ;  /* 0x00000000fffff984 */ /* 0x000fe20000000800 */
[----:B------:R2:W-:Y:S06]  /*2c00*/  MEMBAR.ALL.CTA ;  /* 0x0000000000007992 */ /* 0x0005ec0000008000 */
[----:B--2---:R-:W2:Y:S01]  /*2c10*/  FENCE.VIEW.ASYNC.S ;  /* 0x00000000000073c6 */ /* 0x004ea20000000000 */
[----:B------:R-:W-:Y:S01]  /*2c20*/  SEL R11, R11, RZ, P1 ;  /* 0x000000ff0b0b7207 */ /* 0x000fe20000800000 */
[----:B--2---:R2:W-:Y:S01]  /*2c30*/  SYNCS.ARRIVE.TRANS64.RED.A1T0 RZ, [R0+URZ], RZ ;  /* 0x000000ff00ff79a7 */ /* 0x0045e200081004ff */
[----:B-1----:R-:W-:-:S02]  /*2c40*/  LOP3.LUT P3, RZ, R6, 0x1, RZ, 0xc0, !PT ;  /* 0x0000000106ff7812 */ /* 0x002fc4000786c0ff */
[----:B------:R-:W-:-:S04]  /*2c50*/  SEL R5, RZ, 0x1, P0 ;  /* 0x00000001ff057807 */ /* 0x000fc80000000000 */
[----:B------:R-:W-:Y:S02]  /*2c60*/  LOP3.LUT R8, R8, R5, RZ, 0x3c, !PT ;  /* 0x0000000508087212 */ /* 0x000fe400078e3cff */
[----:B--2---:R-:W-:-:S04]  /*2c70*/  SEL R0, RZ, 0x1, P1 ;  /* 0x00000001ff007807 */ /* 0x004fc80000800000 */
[----:B------:R-:W-:Y:S01]  /*2c80*/  LOP3.LUT R9, R9, R0, RZ, 0x3c, !PT ;  /* 0x0000000009097212 */ /* 0x000fe200078e3cff */
[----:B------:R-:W-:Y:S06]  /*2c90*/  @P3 BRA `(.L_x_52) ;  /* 0xfffffffc002c3947 */ /* 0x000fec000383ffff */
[----:B------:R-:W-:Y:S01]  /*2ca0*/  ULEA UR5, UR6, UR37, 0x3 ;  /* 0x0000002506057291 */ /* 0x000fe2000f8e18ff */
[----:B------:R-:W-:-:S08]  /*2cb0*/  SHF.L.U32 R3, R12, 0x1f, RZ ;  /* 0x0000001f0c037819 */ /* 0x000fd000000006ff */
[----:B------:R-:W1:Y:S02]  /*2cc0*/  SYNCS.PHASECHK.TRANS64 P0, [UR5+0x80], R3 ;  /* 0x00008003ff0075a7 */ /* 0x000e640008001005 */
[----:B-1----:R-:W-:Y:S05]  /*2cd0*/  @P0 BRA `(.L_x_53) ;  /* 0x0000000000080947 */ /* 0x002fea0003800000 */
[----:B------:R-:W1:Y:S02]  /*2ce0*/  SYNCS.PHASECHK.TRANS64.TRYWAIT P0, [UR5+0x80], R3 ;  /* 0x00008003ff0075a7 */ /* 0x000e640008001105 */
[----:B-1----:R-:W-:Y:S05]  /*2cf0*/  @!P0 BRA `(.L_x_54) ;  /* 0x0000004000048947 */ /* 0x002fea0003800000 */
.L_x_53:
[----:B------:R-:W-:-:S04]  /*2d00*/  UIADD3 UR4, UPT, UPT, UR6, 0x1, URZ ;  /* 0x0000000106047890 */ /* 0x000fc8000fffe0ff */
[----:B------:R-:W-:-:S04]  /*2d10*/  UISETP.NE.AND UP0, UPT, UR4, 0x2, UPT ;  /* 0x000000020400788c */ /* 0x000fc8000bf05270 */
[----:B------:R-:W-:Y:S02]  /*2d20*/  USEL UR7, URZ, 0x1, UP0 ;  /* 0x00000001ff077887 */ /* 0x000fe40008000000 */
[----:B------:R-:W-:-:S04]  /*2d30*/  USEL UR4, UR4, URZ, UP0 ;  /* 0x000000ff04047287 */ /* 0x000fc80008000000 */
[----:B------:R-:W-:Y:S01]  /*2d40*/  ULEA UR4, UR4, UR37, 0x3 ;  /* 0x0000002504047291 */ /* 0x000fe2000f8e18ff */
[----:B-1----:R-:W-:-:S04]  /*2d50*/  LOP3.LUT R3, R12, UR7, RZ, 0x3c, !PT ;  /* 0x000000070c037c12 */ /* 0x002fc8000f8e3cff */
[----:B------:R-:W-:-:S04]  /*2d60*/  SHF.L.U32 R0, R3, 0x1f, RZ ;  /* 0x0000001f03007819 */ /* 0x000fc800000006ff */
[----:B------:R-:W1:Y:S02]  /*2d70*/  SYNCS.PHASECHK.TRANS64 P0, [UR4+0x80], R0 ;  /* 0x00008000ff0075a7 */ /* 0x000e640008001004 */
[----:B-1----:R-:W-:Y:S05]  /*2d80*/  @P0 EXIT ;  /* 0x000000000000094d */ /* 0x002fea0003800000 */
[----:B------:R-:W-:Y:S02]  /*2d90*/  SHF.L.U32 R3, R3, 0x1f, RZ ;  /* 0x0000001f03037819 */ /* 0x000fe400000006ff */
[----:B------:R-:W-:-:S07]  /*2da0*/  MOV R0, UR4 ;  /* 0x0000000400007c02 */ /* 0x000fce0008000f00 */
.L_x_55:
[----:B-1----:R1:W2:Y:S02]  /*2db0*/  SYNCS.PHASECHK.TRANS64.TRYWAIT P0, [R0+URZ+0x80], R3 ;  /* 0x00008003000075a7 */ /* 0x0022a400080011ff */
[----:B--2---:R-:W-:Y:S05]  /*2dc0*/  @!P0 NANOSLEEP.SYNCS 0x989680 ;  /* 0x009896800000895d */ /* 0x004fea0003900000 */
[----:B------:R-:W2:Y:S02]  /*2dd0*/  @!P0 SYNCS.PHASECHK.TRANS64 P0, [R0+URZ+0x80], R3 ;  /* 0x00008003000085a7 */ /* 0x000ea400080010ff */
[----:B--2---:R-:W-:Y:S05]  /*2de0*/  @P0 EXIT ;  /* 0x000000000000094d */ /* 0x004fea0003800000 */
[----:B------:R-:W-:Y:S05]  /*2df0*/  BRA `(.L_x_55) ;  /* 0xfffffffc00ec7947 */ /* 0x000fea000383ffff */
.L_x_48:
[----:B------:R-:W-:Y:S05]  /*2e00*/  BRA.U UP4, `(.L_x_56) ;  /* 0x0000001104d87547 */ /* 0x000fea000b800000 */
[----:B------:R-:W-:Y:S01]  /*2e10*/  UMOV UR6, 0x40 ;  /* 0x0000004000067882 */ /* 0x000fe20000000000 */
[----:B------:R-:W-:Y:S01]  /*2e20*/  NOP ;  /* 0x0000000000007918 */ /* 0x000fe20000000000 */
[----:B------:R-:W-:Y:S01]  /*2e30*/  ULEA UR6, UR37, UR6, 0x18 ;  /* 0x0000000625067291 */ /* 0x000fe2000f8ec0ff */
[----:B------:R-:W-:Y:S02]  /*2e40*/  UMOV UR7, 0x400 ;  /* 0x0000040000077882 */ /* 0x000fe40000000000 */
[----:B------:R-:W-:-:S06]  /*2e50*/  ULEA UR37, UR37, UR7, 0x18 ;  /* 0x0000000725257291 */ /* 0x000fcc000f8ec0ff */
[----:B------:R-:W1:Y:S02]  /*2e60*/  LDS.U8 R2, [UR6+0x1c] ;  /* 0x00001c06ff027984 */ /* 0x000e640008000000 */
[----:B-1----:R-:W-:-:S13]  /*2e70*/  ISETP.NE.AND P0, PT, R2, RZ, PT ;  /* 0x000000ff0200720c */ /* 0x002fda0003f05270 */
[----:B------:R-:W-:Y:S05]  /*2e80*/  @P0 BRA `(.L_x_57) ;  /* 0x0000000400080947 */ /* 0x000fea0003800000 */
[----:B------:R-:W-:Y:S02]  /*2e90*/  UISETP.NE.U32.AND UP0, UPT, UR5, 0x1, UPT ;  /* 0x000000010500788c */ /* 0x000fe4000bf05070 */
[----:B------:R-:W-:-:S07]  /*2ea0*/  UIADD3 UR8, UPT, UPT, UR6, 0x8, URZ ;  /* 0x0000000806087890 */ /* 0x000fce000fffe0ff */
[----:B------:R-:W-:Y:S05]  /*2eb0*/  BRA.U !UP0, `(.L_x_58) ;  /* 0x00000001089c7547 */ /* 0x000fea000b800000 */
[----:B------:R-:W-:Y:S01]  /*2ec0*/  ELECT P0, URZ, PT ;  /* 0x0000000000ff782f */ /* 0x000fe20003800000 */
[----:B------:R-:W-:-:S12]  /*2ed0*/  BSSY B0, `(.L_x_58) ;  /* 0x0000025000007945 */ /* 0x000fd80003800000 */
[----:B------:R-:W-:Y:S05]  /*2ee0*/  @!P0 BRA `(.L_x_59) ;  /* 0x00000000008c8947 */ /* 0x000fea0003800000 */
[----:B------:R-:W-:-:S05]  /*2ef0*/  UMOV UR7, 0x10 ;  /* 0x0000001000077882 */ /* 0x000fca0000000000 */
[----:B------:R-:W-:Y:S04]  /*2f00*/  DEPBAR.LE SB1, 0x36 ;  /* 0x00009d800000791a */ /* 0x000fe80000000000 */
[----:B------:R-:W1:Y:S02]  /*2f10*/  UTCATOMSWS.2CTA.FIND_AND_SET.ALIGN UP1, UR7, UR7 ;  /* 0x00000007000775e3 */ /* 0x000e640008220800 */
[----:B-1----:R-:W-:Y:S01]  /*2f20*/  MOV R11, UR7 ;  /* 0x00000007000b7c02 */ /* 0x002fe20008000f00 */
[----:B------:R-:W-:Y:S06]  /*2f30*/  BRA.U UP1, `(.L_x_60) ;  /* 0x0000000101187547 */ /* 0x000fec000b800000 */
.L_x_61:
[----:B------:R-:W-:Y:S05]  /*2f40*/  NANOSLEEP 0x64 ;  /* 0x000000640000795d */ /* 0x000fea0003800000 */
[----:B------:R-:W-:-:S05]  /*2f50*/  UMOV UR7, 0x10 ;  /* 0x0000001000077882 */ /* 0x000fca0000000000 */
[----:B------:R-:W-:Y:S04]  /*2f60*/  DEPBAR.LE SB1, 0x36 ;  /* 0x00009d800000791a */ /* 0x000fe80000000000 */
[----:B------:R-:W1:Y:S02]  /*2f70*/  UTCATOMSWS.2CTA.FIND_AND_SET.ALIGN UP1, UR7, UR7 ;  /* 0x00000007000775e3 */ /* 0x000e640008220800 */
[----:B-1----:R-:W-:Y:S01]  /*2f80*/  MOV R11, UR7 ;  /* 0x00000007000b7c02 */ /* 0x002fe20008000f00 */
[----:B------:R-:W-:Y:S05]  /*2f90*/  BRA.U !UP1, `(.L_x_61) ;  /* 0xfffffffd09e87547 */ /* 0x000fea000b83ffff */
.L_x_60:
[----:B------:R-:W1:Y:S01]  /*2fa0*/  LDS R5, [UR6+0x10] ;  /* 0x00001006ff057984 */ /* 0x000e620008000800 */
[----:B------:R-:W-:Y:S01]  /*2fb0*/  IMAD.U32 R3, RZ, RZ, UR37 ;  /* 0x00000025ff037e24 */ /* 0x000fe2000f8e00ff */
[----:B------:R-:W-:-:S03]  /*2fc0*/  MOV R2, UR4 ;  /* 0x0000000400027c02 */ /* 0x000fc60008000f00 */
[----:B------:R-:W-:Y:S01]  /*2fd0*/  VIADD R3, R3, 0x120 ;  /* 0x0000012003037836 */ /* 0x000fe20000000000 */
[----:B-1----:R-:W-:-:S04]  /*2fe0*/  SHF.L.U32 R5, R5, 0x1f, RZ ;  /* 0x0000001f05057819 */ /* 0x002fc800000006ff */
[----:B------:R-:W1:Y:S02]  /*2ff0*/  SYNCS.PHASECHK.TRANS64.TRYWAIT P0, [UR6+0x8], R5 ;  /* 0x00000805ff0075a7 */ /* 0x000e640008001106 */
[----:B-1----:R-:W-:Y:S05]  /*3000*/  @P0 BRA `(.L_x_62) ;  /* 0x0000000000080947 */ /* 0x002fea0003800000 */
[----:B------:R-:W1:Y:S02]  /*3010*/  SYNCS.PHASECHK.TRANS64.TRYWAIT P0, [UR6+0x8], R5 ;  /* 0x00000805ff0075a7 */ /* 0x000e640008001106 */
[----:B-1----:R-:W-:Y:S05]  /*3020*/  @!P0 BRA `(.L_x_63) ;  /* 0x0000003c00508947 */ /* 0x002fea0003800000 */
.L_x_62:
[----:B-1----:R-:W-:Y:S01]  /*3030*/  HFMA2 R4, -RZ, RZ, 0, 5.9604644775390625e-08 ;  /* 0x00000001ff047431 */ /* 0x002fe200000001ff */
[----:B------:R-:W-:Y:S01]  /*3040*/  UPRMT UR7, UR4, 0x654, UR8 ;  /* 0x0000065404077896 */ /* 0x000fe20008000008 */
[----:B------:R-:W-:Y:S01]  /*3050*/  IMAD.MOV.U32 R6, RZ, RZ, 0xffff ;  /* 0x0000ffffff067424 */ /* 0x000fe200078e00ff */
[----:B------:R-:W-:Y:S01]  /*3060*/  PRMT R2, R2, 0x654, R3 ;  /* 0x0000065402027816 */ /* 0x000fe20000000003 */
[----:B------:R-:W-:Y:S02]  /*3070*/  IMAD.MOV.U32 R5, RZ, RZ, 0x4 ;  /* 0x00000004ff057424 */ /* 0x000fe400078e00ff */
[----:B------:R-:W-:Y:S01]  /*3080*/  IMAD.SHL.U32 R9, R11, 0x20, RZ ;  /* 0x000000200b097824 */ /* 0x000fe200078e00ff */
[----:B------:R-:W-:Y:S02]  /*3090*/  MOV R3, UR7 ;  /* 0x0000000700037c02 */ /* 0x000fe40008000f00 */
[-C--:B------:R-:W-:Y:S01]  /*30a0*/  SHF.L.U32 R7, R6, R11.reuse, RZ ;  /* 0x0000000b06077219 */ /* 0x080fe200000006ff */
[----:B------:R1:W-:Y:S01]  /*30b0*/  SYNCS.ARRIVE.TRANS64.RED RZ, [UR7], R5 ;  /* 0x00000005ffff79a7 */ /* 0x0003e20008000407 */
[----:B------:R-:W-:Y:S01]  /*30c0*/  SHF.L.U32 R6, R4, R11, RZ ;  /* 0x0000000b04067219 */ /* 0x000fe200000006ff */
[----:B------:R1:W-:Y:S04]  /*30d0*/  STS [UR37+0x120], R9 ;  /* 0x00012009ff007988 */ /* 0x0003e80008000825 */
[----:B------:R1:W-:Y:S04]  /*30e0*/  STAS [R2.64], R11 ;  /* 0x0000000b02007dbd */ /* 0x0003e8000c0008ff */
[----:B------:R1:W-:Y:S04]  /*30f0*/  ATOMS.OR RZ, [UR6+0x14], R7 ;  /* 0x00001407ffff798c */ /* 0x0003e8000b000006 */
[----:B------:R1:W-:Y:S04]  /*3100*/  ATOMS.OR RZ, [UR6+0x18], R6 ;  /* 0x00001806ffff798c */ /* 0x0003e8000b000006 */
[----:B------:R1:W-:Y:S02]  /*3110*/  ATOMS.XOR RZ, [UR6+0x10], R4 ;  /* 0x00001004ffff798c */ /* 0x0003e4000b800006 */
.L_x_59:
[----:B------:R-:W-:Y:S05]  /*3120*/  BSYNC B0 ;  /* 0x0000000000007941 */ /* 0x000fea0003800000 */
.L_x_58:
[----:B------:R-:W-:Y:S05]  /*3130*/  BRA.U UP0, `(.L_x_64) ;  /* 0x00000001006c7547 */ /* 0x000fea000b800000 */
[----:B------:R-:W-:-:S03]  /*3140*/  UMOV UR7, 0xffffffff ;  /* 0xffffffff00077882 */ /* 0x000fc60000000000 */
[----:B------:R-:W-:Y:S05]  /*3150*/  BRA.DIV UR7, `(.L_x_65) ;  /* 0x0000003e071c7947 */ /* 0x000fea000b800000 */
[----:B------:R-:W-:-:S13]  /*3160*/  ELECT P6, URZ, PT ;  /* 0x0000000000ff782f */ /* 0x000fda00038c0000 */
.L_x_133:
[----:B------:R-:W-:Y:S05]  /*3170*/  @!P6 BRA `(.L_x_64) ;  /* 0x00000000005ce947 */ /* 0x000fea0003800000 */
[----:B-1----:R-:W1:Y:S02]  /*3180*/  LDS R3, [UR6+0x10] ;  /* 0x00001006ff037984 */ /* 0x002e640008000800 */
[----:B-1----:R-:W-:-:S04]  /*3190*/  SHF.L.U32 R3, R3, 0x1f, RZ ;  /* 0x0000001f03037819 */ /* 0x002fc800000006ff */
[----:B------:R-:W1:Y:S02]  /*31a0*/  SYNCS.PHASECHK.TRANS64.TRYWAIT P0, [UR6+0x8], R3 ;  /* 0x00000803ff0075a7 */ /* 0x000e640008001106 */
[----:B-1----:R-:W-:Y:S05]  /*31b0*/  @P0 BRA `(.L_x_66) ;  /* 0x0000000000080947 */ /* 0x002fea0003800000 */
[----:B------:R-:W1:Y:S02]  /*31c0*/  SYNCS.PHASECHK.TRANS64.TRYWAIT P0, [UR6+0x8], R3 ;  /* 0x00000803ff0075a7 */ /* 0x000e640008001106 */
[----:B-1----:R-:W-:Y:S05]  /*31d0*/  @!P0 BRA `(.L_x_67) ;  /* 0x0000003c001c8947 */ /* 0x002fea0003800000 */
.L_x_66:
[----:B------:R-:W2:Y:S01]  /*31e0*/  LDS R5, [UR37+0x120] ;  /* 0x00012025ff057984 */ /* 0x000ea20008000800 */
[----:B-1----:R-:W-:Y:S02]  /*31f0*/  HFMA2 R2, -RZ, RZ, 0, 5.9604644775390625e-08 ;  /* 0x00000001ff027431 */ /* 0x002fe400000001ff */
[----:B------:R-:W-:Y:S01]  /*3200*/  IMAD.MOV.U32 R3, RZ, RZ, 0xffff ;  /* 0x0000ffffff037424 */ /* 0x000fe200078e00ff */
[----:B------:R-:W-:Y:S01]  /*3210*/  UPRMT UR7, UR4, 0x654, UR8 ;  /* 0x0000065404077896 */ /* 0x000fe20008000008 */
[----:B--2---:R-:W-:-:S03]  /*3220*/  IMAD.SHL.U32 R4, R5, 0x20, RZ ;  /* 0x0000002005047824 */ /* 0x004fc600078e00ff */
[-C--:B------:R-:W-:Y:S02]  /*3230*/  SHF.L.U32 R3, R3, R5.reuse, RZ ;  /* 0x0000000503037219 */ /* 0x080fe400000006ff */
[----:B------:R-:W-:Y:S01]  /*3240*/  SHF.L.U32 R5, R2, R5, RZ ;  /* 0x0000000502057219 */ /* 0x000fe200000006ff */
[----:B------:R2:W-:Y:S04]  /*3250*/  STS [UR37+0x120], R4 ;  /* 0x00012004ff007988 */ /* 0x0005e80008000825 */
[----:B------:R2:W-:Y:S04]  /*3260*/  ATOMS.OR RZ, [UR6+0x14], R3 ;  /* 0x00001403ffff798c */ /* 0x0005e8000b000006 */
[----:B------:R2:W-:Y:S01]  /*3270*/  ATOMS.OR RZ, [UR6+0x18], R5 ;  /* 0x00001805ffff798c */ /* 0x0005e2000b000006 */
[----:B------:R-:W-:Y:S03]  /*3280*/  SYNCS.ARRIVE.TRANS64.RED.A1T0 RZ, [UR7], RZ ;  /* 0x000000ffffff79a7 */ /* 0x000fe60008100407 */
[----:B------:R2:W-:Y:S01]  /*3290*/  ATOMS.XOR RZ, [UR6+0x10], R2 ;  /* 0x00001002ffff798c */ /* 0x0005e2000b800006 */
[----:B------:R-:W-:Y:S05]  /*32a0*/  BRA `(.L_x_64) ;  /* 0x0000000000107947 */ /* 0x000fea0003800000 */
.L_x_57:
[----:B------:R-:W-:-:S05]  /*32b0*/  MOV R2, 0xffffffff ;  /* 0xffffffff00027802 */ /* 0x000fca0000000f00 */
[----:B------:R1:W-:Y:S02]  /*32c0*/  STS [UR37+0x120], R2 ;  /* 0x00012002ff007988 */ /* 0x0003e40008000825 */
[----:B-1----:R-:W-:Y:S02]  /*32d0*/  MOV R2, 0x32f0 ;  /* 0x000032f000027802 */ /* 0x002fe40000000f00 */
[----:B-----5:R-:W-:Y:S05]  /*32e0*/  CALL.REL.NOINC `($__internal_1_$__cuda_sm10x_tcgen05_guardrail_trap_phase_invalid_during_alloc) ;  /* 0x0000004000247944 */ /* 0x020fea0003c00000 */
.L_x_64:
[----:B------:R-:W-:Y:S05]  /*32f0*/  WARPSYNC.ALL ;  /* 0x0000000000007948 */ /* 0x000fea0003800000 */
[----:B------:R-:W3:Y:S01]  /*3300*/  S2UR UR7, SR_CgaCtaId ;  /* 0x00000000000779c3 */ /* 0x000ee20000008800 */
[----:B------:R-:W-:Y:S01]  /*3310*/  UMOV UR6, 0x400 ;  /* 0x0000040000067882 */ /* 0x000fe20000000000 */
[----:B------:R-:W-:-:S06]  /*3320*/  NOP ;  /* 0x0000000000007918 */ /* 0x000fcc0000000000 */
[----:B------:R-:W-:Y:S06]  /*3330*/  BAR.ARV 0x6, 0xa0 ;  /* 0x0182800000007b1d */ /* 0x000fec0000002000 */
[----:B------:R-:W4:Y:S01]  /*3340*/  LDCU UR8, c[0x0][0x38c] ;  /* 0x00007180ff0877ac */ /* 0x000f220008000800 */
[----:B------:R-:W-:Y:S01]  /*3350*/  LOP3.LUT R0, R0, 0xffff, RZ, 0xc0, !PT ;  /* 0x0000ffff00007812 */ /* 0x000fe200078ec0ff */
[----:B-1----:R-:W-:Y:S01]  /*3360*/  IMAD.MOV.U32 R9, RZ, RZ, 0x1 ;  /* 0x00000001ff097424 */ /* 0x002fe200078e00ff */
[----:B------:R-:W-:Y:S01]  /*3370*/  LOP3.LUT R8, R8, 0xffff, RZ, 0xc0, !PT ;  /* 0x0000ffff08087812 */ /* 0x000fe200078ec0ff */
[----:B------:R-:W-:Y:S01]  /*3380*/  UMOV UR19, URZ ;  /* 0x000000ff00137c82 */ /* 0x000fe20008000000 */
[----:B------:R-:W-:Y:S01]  /*3390*/  R2UR UR11, R0 ;  /* 0x00000000000b72ca */ /* 0x000fe200000e0000 */
[----:B------:R-:W-:Y:S01]  /*33a0*/  UMOV UR18, URZ ;  /* 0x000000ff00127c82 */ /* 0x000fe20008000000 */
[----:B------:R-:W-:Y:S01]  /*33b0*/  R2UR UR12, R8 ;  /* 0x00000000080c72ca */ /* 0x000fe200000e0000 */
[----:B------:R-:W-:Y:S01]  /*33c0*/  IMAD.MOV.U32 R8, RZ, RZ, RZ ;  /* 0x000000ffff087224 */ /* 0x000fe200078e00ff */
[----:B------:R-:W-:Y:S01]  /*33d0*/  UMOV UR17, URZ ;  /* 0x000000ff00117c82 */ /* 0x000fe20008000000 */
[----:B---3--:R-:W-:-:S02]  /*33e0*/  ULEA UR7, UR7, UR6, 0x18 ;  /* 0x0000000607077291 */ /* 0x008fc4000f8ec0ff */
[----:B------:R-:W-:Y:S02]  /*33f0*/  UISETP.NE.AND UP2, UPT, UR5, URZ, UPT ;  /* 0x000000ff0500728c */ /* 0x000fe4000bf45270 */
[----:B------:R-:W-:Y:S02]  /*3400*/  UIADD3 UR13, UPT, UPT, UR7, 0x2400, URZ ;  /* 0x00002400070d7890 */ /* 0x000fe4000fffe0ff */
[----:B------:R-:W-:Y:S02]  /*3410*/  UIADD3 UR14, UPT, UPT, UR7, 0xc400, URZ ;  /* 0x0000c400070e7890 */ /* 0x000fe4000fffe0ff */
[----:B----4-:R-:W-:Y:S01]  /*3420*/  UIADD3 UR8, UPT, UPT, UR8, 0x7f, URZ ;  /* 0x0000007f08087890 */ /* 0x010fe2000fffe0ff */
[----:B--2---:R-:W1:Y:S01]  /*3430*/  LDS R2, [UR7+0x120] ;  /* 0x00012007ff027984 */ /* 0x004e620008000800 */
[----:B------:R-:W-:Y:S02]  /*3440*/  USHF.R.U32.HI UR13, URZ, 0x4, UR13 ;  /* 0x00000004ff0d7899 */ /* 0x000fe4000801160d */
[----:B------:R-:W-:-:S02]  /*3450*/  USHF.R.S32.HI UR6, URZ, 0x1f, UR8 ;  /* 0x0000001fff067899 */ /* 0x000fc40008011408 */
[----:B------:R-:W-:Y:S02]  /*3460*/  USHF.R.U32.HI UR14, URZ, 0x4, UR14 ;  /* 0x00000004ff0e7899 */ /* 0x000fe4000801160e */
[----:B------:R-:W-:Y:S02]  /*3470*/  ULEA.HI UR6, UR6, UR8, URZ, 0x7 ;  /* 0x0000000806067291 */ /* 0x000fe4000f8f38ff */
[----:B------:R-:W-:Y:S02]  /*3480*/  ULOP3.LUT UR13, UR13, 0x3fff, URZ, 0xc0, !UPT ;  /* 0x00003fff0d0d7892 */ /* 0x000fe4000f8ec0ff */
[----:B------:R-:W-:Y:S02]  /*3490*/  USHF.R.S32.HI UR6, URZ, 0x7, UR6 ;  /* 0x00000007ff067899 */ /* 0x000fe40008011406 */
[----:B------:R-:W-:Y:S02]  /*34a0*/  ULOP3.LUT UR14, UR14, 0x3fff, URZ, 0xc0, !UPT ;  /* 0x00003fff0e0e7892 */ /* 0x000fe4000f8ec0ff */
[----:B------:R-:W-:Y:S01]  /*34b0*/  UISETP.LT.AND UP0, UPT, UR6, 0x1, UPT ;  /* 0x000000010600788c */ /* 0x000fe2000bf01270 */
[----:B------:R-:W-:Y:S01]  /*34c0*/  UMOV UR28, 0x0 ;  /* 0x00000000001c7882 */ /* 0x000fe20000000000 */
[----:B------:R-:W-:Y:S01]  /*34d0*/  UMOV UR29, 0x8100010 ;  /* 0x08100010001d7882 */ /* 0x000fe20000000000 */
[----:B------:R-:W-:-:S02]  /*34e0*/  ULOP3.LUT UR13, UR13, 0x10000, URZ, 0xfc, !UPT ;  /* 0x000100000d0d7892 */ /* 0x000fc4000f8efcff */
[----:B------:R-:W-:Y:S02]  /*34f0*/  ULOP3.LUT UR14, UR14, 0x10000, URZ, 0xfc, !UPT ;  /* 0x000100000e0e7892 */ /* 0x000fe4000f8efcff */
[----:B------:R-:W-:Y:S01]  /*3500*/  USEL UR20, UR6, 0x1, !UP0 ;  /* 0x0000000106147887 */ /* 0x000fe2000c000000 */
[----:B------:R-:W-:Y:S01]  /*3510*/  UMOV UR26, 0x0 ;  /* 0x00000000001a7882 */ /* 0x000fe20000000000 */
[----:B------:R-:W-:Y:S01]  /*3520*/  UMOV UR27, 0x8100010 ;  /* 0x08100010001b7882 */ /* 0x000fe20000000000 */
[----:B------:R-:W-:Y:S01]  /*3530*/  UMOV UR24, 0x0 ;  /* 0x0000000000187882 */ /* 0x000fe20000000000 */
[----:B------:R-:W-:Y:S01]  /*3540*/  UMOV UR25, 0x8100010 ;  /* 0x0810001000197882 */ /* 0x000fe20000000000 */
[----:B------:R-:W-:Y:S01]  /*3550*/  UMOV UR22, 0x0 ;  /* 0x0000000000167882 */ /* 0x000fe20000000000 */
[----:B------:R-:W-:Y:S01]  /*3560*/  UMOV UR23, 0x8100010 ;  /* 0x0810001000177882 */ /* 0x000fe20000000000 */
[----:B-1----:R-:W-:Y:S02]  /*3570*/  R2UR UR21, R2 ;  /* 0x00000000021572ca */ /* 0x002fe400000e0000 */
[----:B------:R-:W-:-:S13]  /*3580*/  CS2R R2, SRZ ;  /* 0x0000000000027805 */ /* 0x000fda000001ff00 */
.L_x_75:
[C---:B------:R-:W-:Y:S02]  /*3590*/  LEA R0, R8.reuse, UR7, 0x3 ;  /* 0x0000000708007c11 */ /* 0x040fe4000f8e18ff */
[----:B------:R-:W-:Y:S02]  /*35a0*/  SHF.L.U32 R5, R3, 0x1f, RZ ;  /* 0x0000001f03057819 */ /* 0x000fe400000006ff */
[----:B------:R-:W-:Y:S02]  /*35b0*/  LEA R4, R8, UR7, 0x4 ;  /* 0x0000000708047c11 */ /* 0x000fe4000f8e20ff */
[----:B------:R-:W1:Y:S02]  /*35c0*/  SYNCS.PHASECHK.TRANS64.TRYWAIT P0, [R0+URZ+0x70], R5 ;  /* 0x00007005000075a7 */ /* 0x000e6400080011ff */
[----:B-1-34-:R-:W-:Y:S05]  /*35d0*/  @!P0 BRA `(.L_x_68) ;  /* 0x0000003800348947 */ /* 0x01afea0003800000 */
.L_x_134:
[----:B-1----:R-:W1:Y:S01]  /*35e0*/  LDS.128 R4, [R4+0x100] ;  /* 0x0001000004047984 */ /* 0x002e620000000c00 */
[----:B------:R-:W-:Y:S02]  /*35f0*/  VIADD R0, R0, 0x80 ;  /* 0x0000008000007836 */ /* 0x000fe40000000000 */
[----:B------:R-:W-:Y:S01]  /*3600*/  VIADD R8, R8, 0x1 ;  /* 0x0000000108087836 */ /* 0x000fe20000000000 */
[----:B------:R-:W-:Y:S01]  /*3610*/  @!PT LDS RZ, [RZ] ;  /* 0x00000000fffff984 */ /* 0x000fe20000000800 */
[----:B------:R-:W-:Y:S01]  /*3620*/  @!PT LDS RZ, [RZ] ;  /* 0x00000000fffff984 */ /* 0x000fe20000000800 */
[----:B------:R-:W-:Y:S01]  /*3630*/  @!PT LDS RZ, [RZ] ;  /* 0x00000000fffff984 */ /* 0x000fe20000000800 */
[----:B------:R-:W-:Y:S01]  /*3640*/  @!PT LDS RZ, [RZ] ;  /* 0x00000000fffff984 */ /* 0x000fe20000000800 */
[----:B------:R2:W-:Y:S06]  /*3650*/  MEMBAR.ALL.CTA ;  /* 0x0000000000007992 */ /* 0x0005ec0000008000 */
[----:B--2---:R-:W2:Y:S01]  /*3660*/  FENCE.VIEW.ASYNC.S ;  /* 0x00000000000073c6 */ /* 0x004ea20000000000 */
[----:B------:R-:W-:-:S04]  /*3670*/  PRMT R0, RZ, 0x654, R0 ;  /* 0x00000654ff007816 */ /* 0x000fc80000000000 */
[----:B--2---:R2:W-:Y:S01]  /*3680*/  SYNCS.ARRIVE.TRANS64.RED.A1T0 RZ, [R0+URZ], RZ ;  /* 0x000000ff00ff79a7 */ /* 0x0045e200081004ff */
[----:B-1----:R-:W-:Y:S01]  /*3690*/  LOP3.LUT P1, RZ, R6, 0x1, RZ, 0xc0, !PT ;  /* 0x0000000106ff7812 */ /* 0x002fe2000782c0ff */
[----:B--2---:R-:W-:-:S12]  /*36a0*/  BRA.U UP2, `(.L_x_69) ;  /* 0x0000000502087547 */ /* 0x004fd8000b800000 */
[----:B------:R-:W1:Y:S01]  /*36b0*/  LDCU UR8, c[0x0][0x38c] ;  /* 0x00007180ff0877ac */ /* 0x000e620008000800 */
[----:B------:R-:W-:Y:S02]  /*36c0*/  PLOP3.LUT P2, PT, PT, PT, PT, 0x80, 0x8 ;  /* 0x000000000008781c */ /* 0x000fe40003f4f070 */
[----:B------:R-:W-:Y:S01]  /*36d0*/  SHF.L.U32 R5, R9, 0x1f, RZ ;  /* 0x0000001f09057819 */ /* 0x000fe200000006ff */
[----:B------:R-:W-:Y:S02]  /*36e0*/  ULEA UR9, UR19, UR7, 0x3 ;  /* 0x0000000713097291 */ /* 0x000fe4000f8e18ff */
[----:B------:R-:W-:Y:S02]  /*36f0*/  ULEA UR10, UR19, UR21, 0x5 ;  /* 0x00000015130a7291 */ /* 0x000fe4000f8e28ff */
[----:B-1----:R-:W-:-:S06]  /*3700*/  UISETP.GE.AND UP0, UPT, UR8, 0x1, UPT ;  /* 0x000000010800788c */ /* 0x002fcc000bf06270 */
[----:B------:R-:W-:-:S05]  /*3710*/  PLOP3.LUT P0, PT, PT, PT, UP0, 0x80, 0x8 ;  /* 0x000000000008781c */ /* 0x000fca0003f0f008 */
[----:B------:R-:W-:-:S08]  /*3720*/  @UP0 ULEA UR8, UR18, UR7, 0x3 ;  /* 0x0000000712080291 */ /* 0x000fd0000f8e18ff */
[----:B------:R-:W-:-:S04]  /*3730*/  @P0 SHF.L.U32 R0, R2, 0x1f, RZ ;  /* 0x0000001f02000819 */ /* 0x000fc800000006ff */
[----:B------:R1:W2:Y:S01]  /*3740*/  @P0 SYNCS.PHASECHK.TRANS64.TRYWAIT P2, [UR8], R0 ;  /* 0x00000000ff0005a7 */ /* 0x0002a20008041108 */
[----:B------:R-:W3:Y:S02]  /*3750*/  SYNCS.PHASECHK.TRANS64.TRYWAIT P0, [UR9+0xb0], R5 ;  /* 0x0000b005ff0075a7 */ /* 0x000ee40008001109 */
[----:B-123--:R-:W-:Y:S05]  /*3760*/  @!P0 BRA `(.L_x_70) ;  /* 0x0000003400e48947 */ /* 0x00efea0003800000 */
.L_x_136:
[----:B------:R-:W-:Y:S01]  /*3770*/  UMOV UR16, UR17 ;  /* 0x0000001100107c82 */ /* 0x000fe20008000000 */
[----:B------:R-:W-:Y:S05]  /*3780*/  BRA.U !UP0, `(.L_x_71) ;  /* 0x0000000108c07547 */ /* 0x000fea000b800000 */
[----:B------:R-:W-:Y:S02]  /*3790*/  UIADD3 UR16, UPT, UPT, UR20, UR17, URZ ;  /* 0x0000001114107290 */ /* 0x000fe4000fffe0ff */
[----:B------:R-:W-:Y:S01]  /*37a0*/  UPLOP3.LUT UP3, UPT, UPT, UPT, UPT, 0x40, 0x4 ;  /* 0x000000000004789c */ /* 0x000fe20003f6e870 */
[----:B------:R-:W-:Y:S01]  /*37b0*/  UMOV UR15, UR6 ;  /* 0x00000006000f7c82 */ /* 0x000fe20008000000 */
[----:B------:R-:W-:-:S09]  /*37c0*/  UMOV UR46, UR18 ;  /* 0x00000012002e7c82 */ /* 0x000fd20008000000 */
.L_x_74:
[----:B--2---:R-:W-:Y:S01]  /*37d0*/  ULEA UR8, UR46, UR7, 0x3 ;  /* 0x000000072e087291 */ /* 0x004fe2000f8e18ff */
[----:B---3--:R-:W-:Y:S11]  /*37e0*/  @P2 BRA `(.L_x_72) ;  /* 0x00000000000c2947 */ /* 0x008ff60003800000 */
[----:B-1----:R-:W-:Y:S04]  /*37f0*/  SHF.L.U32 R5, R2, 0x1f, RZ ;  /* 0x0000001f02057819 */ /* 0x002fe800000006ff */
[----:B------:R-:W1:Y:S02]  /*3800*/  SYNCS.PHASECHK.TRANS64.TRYWAIT P0, [UR8], R5 ;  /* 0x00000005ff0075a7 */ /* 0x000e640008001108 */
[----:B-1----:R-:W-:Y:S05]  /*3810*/  @!P0 BRA `(.L_x_73) ;  /* 0x0000003400d08947 */ /* 0x002fea0003800000 */
.L_x_72:
[----:B------:R-:W-:Y:S01]  /*3820*/  UISETP.NE.AND UP0, UPT, UR15, 0x1, UPT ;  /* 0x000000010f00788c */ /* 0x000fe2000bf05270 */
[----:B------:R-:W-:Y:S01]  /*3830*/  PLOP3.LUT P2, PT, PT, PT, PT, 0x80, 0x8 ;  /* 0x000000000008781c */ /* 0x000fe20003f4f070 */
[----:B------:R-:W-:Y:S02]  /*3840*/  UIADD3 UR18, UPT, UPT, UR46, 0x1, URZ ;  /* 0x000000012e127890 */ /* 0x000fe4000fffe0ff */
[----:B------:R-:W-:Y:S02]  /*3850*/  ULEA UR32, UR46, UR14, 0x8 ;  /* 0x0000000e2e207291 */ /* 0x000fe4000f8e40ff */
[----:B------:R-:W-:Y:S01]  /*3860*/  UISETP.NE.AND UP1, UPT, UR18, 0x5, UPT ;  /* 0x000000051200788c */ /* 0x000fe2000bf25270 */
[----:B------:R-:W-:Y:S01]  /*3870*/  PLOP3.LUT P0, PT, PT, PT, UP0, 0x80, 0x8 ;  /* 0x000000000008781c */ /* 0x000fe20003f0f008 */
[----:B------:R-:W-:Y:S02]  /*3880*/  UIADD3 UR44, UPT, UPT, UR32, 0x2, URZ ;  /* 0x00000002202c7890 */ /* 0x000fe4000fffe0ff */
[----:B------:R-:W-:Y:S02]  /*3890*/  USEL UR31, URZ, 0x1, UP1 ;  /* 0x00000001ff1f7887 */ /* 0x000fe40008800000 */
[----:B------:R-:W-:Y:S02]  /*38a0*/  USEL UR18, UR18, URZ, UP1 ;  /* 0x000000ff12127287 */ /* 0x000fe40008800000 */
[----:B------:R-:W-:Y:S02]  /*38b0*/  UIADD3 UR40, UPT, UPT, UR32, 0x4, URZ ;  /* 0x0000000420287890 */ /* 0x000fe4000fffe0ff */
[----:B------:R-:W-:Y:S01]  /*38c0*/  @UP0 ULEA UR30, UR18, UR7, 0x3 ;  /* 0x00000007121e0291 */ /* 0x000fe2000f8e18ff */
[----:B------:R-:W-:Y:S01]  /*38d0*/  LOP3.LUT R2, R2, UR31, RZ, 0x3c, !PT ;  /* 0x0000001f02027c12 */ /* 0x000fe2000f8e3cff */
[----:B------:R-:W-:Y:S02]  /*38e0*/  UIADD3 UR36, UPT, UPT, UR32, 0x6, URZ ;  /* 0x0000000620247890 */ /* 0x000fe4000fffe0ff */
[----:B------:R-:W-:Y:S01]  /*38f0*/  UIADD3 UR8, UPT, UPT, UR8, 0x28, URZ ;  /* 0x0000002808087890 */ /* 0x000fe2000fffe0ff */
[----:B-1----:R-:W-:Y:S01]  /*3900*/  @P0 SHF.L.U32 R0, R2, 0x1f, RZ ;  /* 0x0000001f02000819 */ /* 0x002fe200000006ff */
[----:B------:R-:W-:Y:S02]  /*3910*/  UIADD3 UR17, UPT, UPT, UR17, 0x1, URZ ;  /* 0x0000000111117890 */ /* 0x000fe4000fffe0ff */
[----:B------:R-:W-:Y:S01]  /*3920*/  UIADD3 UR15, UPT, UPT, UR15, -0x1, URZ ;  /* 0xffffffff0f0f7890 */ /* 0x000fe2000fffe0ff */
[----:B------:R2:W3:Y:S01]  /*3930*/  @P0 SYNCS.PHASECHK.TRANS64.TRYWAIT P2, [UR30], R0 ;  /* 0x00000000ff0005a7 */ /* 0x0004e2000804111e */
[----:B------:R-:W-:Y:S02]  /*3940*/  ULEA UR30, UR46, UR13, 0x9 ;  /* 0x0000000d2e1e7291 */ /* 0x000fe4000f8e48ff */
[----:B------:R-:W-:Y:S02]  /*3950*/  UISETP.NE.AND UP0, UPT, UR17, UR16, UPT ;  /* 0x000000101100728c */ /* 0x000fe4000bf05270 */
[----:B------:R-:W-:Y:S02]  /*3960*/  UIADD3 UR42, UPT, UPT, UR30, 0x2, URZ ;  /* 0x000000021e2a7890 */ /* 0x000fe4000fffe0ff */
[----:B------:R-:W-:Y:S02]  /*3970*/  UIADD3 UR38, UPT, UPT, UR30, 0x4, URZ ;  /* 0x000000041e267890 */ /* 0x000fe4000fffe0ff */
[----:B------:R-:W-:Y:S01]  /*3980*/  UIADD3 UR34, UPT, UPT, UR30, 0x6, URZ ;  /* 0x000000061e227890 */ /* 0x000fe2000fffe0ff */
[----:B------:R-:W-:Y:S01]  /*3990*/  UMOV UR33, 0x40004040 ;  /* 0x4000404000217882 */ /* 0x000fe20000000000 */
[----:B------:R-:W-:Y:S01]  /*39a0*/  UMOV UR31, 0x40004040 ;  /* 0x40004040001f7882 */ /* 0x000fe20000000000 */
[----:B------:R-:W-:Y:S01]  /*39b0*/  UMOV UR45, 0x40004040 ;  /* 0x40004040002d7882 */ /* 0x000fe20000000000 */
[----:B------:R2:W-:Y:S01]  /*39c0*/  UTCQMMA.2CTA gdesc[UR30], gdesc[UR32], tmem[UR10], tmem[UR28], idesc[UR29], UP3 ;  /* 0x00ff1c201e0075ea */ /* 0x0005e20009a0030a */
[----:B------:R-:W-:Y:S01]  /*39d0*/  UPLOP3.LUT UP3, UPT, UPT, UPT, UPT, 0x80, 0x8 ;  /* 0x000000000008789c */ /* 0x000fe20003f6f070 */
[----:B------:R-:W-:Y:S01]  /*39e0*/  UMOV UR43, 0x40004040 ;  /* 0x40004040002b7882 */ /* 0x000fe20000000000 */
[----:B------:R-:W-:Y:S01]  /*39f0*/  UMOV UR41, 0x40004040 ;  /* 0x4000404000297882 */ /* 0x000fe20000000000 */
[----:B------:R2:W-:Y:S01]  /*3a00*/  UTCQMMA.2CTA gdesc[UR42], gdesc[UR44], tmem[UR10], tmem[UR26], idesc[UR27], UPT ;  /* 0x00ff1a2c2a0075ea */ /* 0x0005e2000ba0030a */
[----:B------:R-:W-:Y:S01]  /*3a10*/  UMOV UR39, 0x40004040 ;  /* 0x4000404000277882 */ /* 0x000fe20000000000 */
[----:B------:R-:W-:Y:S01]  /*3a20*/  UMOV UR37, 0x40004040 ;  /* 0x4000404000257882 */ /* 0x000fe20000000000 */
[----:B------:R-:W-:Y:S01]  /*3a30*/  UMOV UR35, 0x40004040 ;  /* 0x4000404000237882 */ /* 0x000fe20000000000 */
[----:B------:R2:W-:Y:S01]  /*3a40*/  UTCQMMA.2CTA gdesc[UR38], gdesc[UR40], tmem[UR10], tmem[UR24], idesc[UR25], UPT ;  /* 0x00ff1828260075ea */ /* 0x0005e2000ba0030a */
[----:B------:R2:W-:Y:S01]  /*3a50*/  UTCQMMA.2CTA gdesc[UR34], gdesc[UR36], tmem[UR10], tmem[UR22], idesc[UR23], UPT ;  /* 0x00ff1624220075ea */ /* 0x0005e2000ba0030a */
[----:B------:R2:W-:Y:S01]  /*3a60*/  UTCBAR.2CTA.MULTICAST [UR8], URZ, UR12 ;  /* 0x000000ff080073e9 */ /* 0x0005e2000820080c */
[----:B------:R-:W-:Y:S01]  /*3a70*/  UMOV UR46, UR18 ;  /* 0x00000012002e7c82 */ /* 0x000fe20008000000 */
[----:B------:R-:W-:Y:S05]  /*3a80*/  BRA.U UP0, `(.L_x_74) ;  /* 0xfffffffd00507547 */ /* 0x000fea000b83ffff */
.L_x_71:
[----:B------:R-:W-:Y:S01]  /*3a90*/  UIADD3 UR9, UPT, UPT, UR9, 0x90, URZ ;  /* 0x0000009009097890 */ /* 0x000fe2000fffe0ff */
[----:B------:R-:W-:-:S08]  /*3aa0*/  UMOV UR17, UR16 ;  /* 0x0000001000117c82 */ /* 0x000fd00008000000 */
[----:B------:R4:W-:Y:S01]  /*3ab0*/  UTCBAR.2CTA.MULTICAST [UR9], URZ, UR11 ;  /* 0x000000ff090073e9 */ /* 0x0009e2000820080b */
[----:B------:R-:W-:Y:S02]  /*3ac0*/  NOP ;  /* 0x0000000000007918 */ /* 0x000fe40000000000 */
.L_x_69:
[----:B------:R-:W-:Y:S01]  /*3ad0*/  UIADD3 UR19, UPT, UPT, UR19, 0x1, URZ ;  /* 0x0000000113137890 */ /* 0x000fe2000fffe0ff */
[----:B------:R-:W-:-:S03]  /*3ae0*/  ISETP.NE.AND P0, PT, R8, 0x2, PT ;  /* 0x000000020800780c */ /* 0x000fc60003f05270 */
[----:B------:R-:W-:Y:S01]  /*3af0*/  UISETP.NE.AND UP0, UPT, UR19, 0x4, UPT ;  /* 0x000000041300788c */ /* 0x000fe2000bf05270 */
[----:B-12---:R-:W-:Y:S02]  /*3b00*/  SEL R0, RZ, 0x1, P0 ;  /* 0x00000001ff007807 */ /* 0x006fe40000000000 */
[----:B------:R-:W-:Y:S01]  /*3b10*/  SEL R8, R8, RZ, P0 ;  /* 0x000000ff08087207 */ /* 0x000fe20000000000 */
[----:B------:R-:W-:Y:S01]  /*3b20*/  USEL UR8, URZ, 0x1, UP0 ;  /* 0x00000001ff087887 */ /* 0x000fe20008000000 */
[----:B------:R-:W-:Y:S01]  /*3b30*/  LOP3.LUT R3, R3, R0, RZ, 0x3c, !PT ;  /* 0x0000000003037212 */ /* 0x000fe200078e3cff */
[----:B------:R-:W-:-:S04]  /*3b40*/  USEL UR19, UR19, URZ, UP0 ;  /* 0x000000ff13137287 */ /* 0x000fc80008000000 */
[----:B------:R-:W-:Y:S01]  /*3b50*/  LOP3.LUT R9, R9, UR8, RZ, 0x3c, !PT ;  /* 0x0000000809097c12 */ /* 0x000fe2000f8e3cff */
[----:B------:R-:W-:Y:S07]  /*3b60*/  @P1 BRA `(.L_x_75) ;  /* 0xfffffff800881947 */ /* 0x000fee000383ffff */
[----:B------:R-:W1:Y:S01]  /*3b70*/  S2UR UR6, SR_CgaCtaId ;  /* 0x00000000000679c3 */ /* 0x000e620000008800 */
[----:B------:R-:W-:Y:S01]  /*3b80*/  ELECT P0, URZ, PT ;  /* 0x0000000000ff782f */ /* 0x000fe20003800000 */
[----:B------:R-:W-:Y:S01]  /*3b90*/  HFMA2 R0, -RZ, RZ, 0, 5.9604644775390625e-08 ;  /* 0x00000001ff007431 */ /* 0x000fe200000001ff */
[----:B------:R-:W-:-:S05]  /*3ba0*/  UMOV UR8, 0x40 ;  /* 0x0000004000087882 */ /* 0x000fca0000000000 */
[----:B------:R-:W-:Y:S01]  /*3bb0*/  UVIRTCOUNT.DEALLOC.SMPOOL 0x80 ;  /* 0x000000800000784c */ /* 0x000fe20000000000 */
[----:B------:R-:W-:Y:S02]  /*3bc0*/  UISETP.NE.AND UP0, UPT, UR5, URZ, UPT ;  /* 0x000000ff0500728c */ /* 0x000fe4000bf05270 */
[----:B-1----:R-:W-:-:S09]  /*3bd0*/  ULEA UR6, UR6, UR8, 0x18 ;  /* 0x0000000806067291 */ /* 0x002fd2000f8ec0ff */
[----:B------:R1:W-:Y:S01]  /*3be0*/  @P0 STS.U8 [UR6+0x1c], R0 ;  /* 0x00001c00ff000988 */ /* 0x0003e20008000006 */
[----:B------:R-:W-:Y:S05]  /*3bf0*/  BRA.U UP0, `(.L_x_76) ;  /* 0x0000000100a07547 */ /* 0x000fea000b800000 */
[----:B------:R-:W-:Y:S01]  /*3c00*/  UIADD3 UR5, UPT, UPT, UR7, 0xb0, URZ ;  /* 0x000000b007057890 */ /* 0x000fe2000fffe0ff */
[----:B------:R-:W-:-:S03]  /*3c10*/  SHF.L.U32 R3, R9, 0x1f, RZ ;  /* 0x0000001f09037819 */ /* 0x000fc600000006ff */
[----:B------:R-:W-:-:S09]  /*3c20*/  ULEA UR8, UR19, UR5, 0x3 ;  /* 0x0000000513087291 */ /* 0x000fd2000f8e18ff */
[----:B------:R-:W2:Y:S02]  /*3c30*/  SYNCS.PHASECHK.TRANS64.TRYWAIT P0, [UR8], R3 ;  /* 0x00000003ff0075a7 */ /* 0x000ea40008001108 */
[----:B--2---:R-:W-:Y:S05]  /*3c40*/  @!P0 BRA `(.L_x_77) ;  /* 0x0000003000dc8947 */ /* 0x004fea0003800000 */
.L_x_139:
[----:B----4-:R-:W-:-:S04]  /*3c50*/  UIADD3 UR9, UPT, UPT, UR19, 0x1, URZ ;  /* 0x0000000113097890 */ /* 0x010fc8000fffe0ff */
        /* <DEDUP_REMOVED lines=8> */
.L_x_141:
        /* <DEDUP_REMOVED lines=9> */
.L_x_143:
[----:B------:R-:W-:-:S04]  /*3d70*/  UIADD3 UR9, UPT, UPT, UR9, 0x1, URZ ;  /* 0x0000000109097890 */ /* 0x000fc8000fffe0ff */
[----:B------:R-:W-:-:S04]  /*3d80*/  UISETP.NE.AND UP1, UPT, UR9, 0x4, UPT ;  /* 0x000000040900788c */ /* 0x000fc8000bf25270 */
[----:B------:R-:W-:Y:S02]  /*3d90*/  USEL UR8, URZ, 0x1, UP1 ;  /* 0x00000001ff087887 */ /* 0x000fe40008800000 */
[----:B------:R-:W-:-:S04]  /*3da0*/  USEL UR9, UR9, URZ, UP1 ;  /* 0x000000ff09097287 */ /* 0x000fc80008800000 */
[----:B------:R-:W-:Y:S01]  /*3db0*/  ULEA UR9, UR9, UR5, 0x3 ;  /* 0x0000000509097291 */ /* 0x000fe2000f8e18ff */
[----:B-1----:R-:W-:-:S04]  /*3dc0*/  LOP3.LUT R3, R2, UR8, RZ, 0x3c, !PT ;  /* 0x0000000802037c12 */ /* 0x002fc8000f8e3cff */
[----:B------:R-:W-:Y:S01]  /*3dd0*/  SHF.L.U32 R3, R3, 0x1f, RZ ;  /* 0x0000001f03037819 */ /* 0x000fe200000006ff */
[----:B------:R-:W-:-:S04]  /*3de0*/  IMAD.U32 R0, RZ, RZ, UR9 ;  /* 0x00000009ff007e24 */ /* 0x000fc8000f8e00ff */
[----:B------:R1:W2:Y:S03]  /*3df0*/  SYNCS.PHASECHK.TRANS64.TRYWAIT P0, [R0+URZ], R3 ;  /* 0x00000003000075a7 */ /* 0x0002a600080011ff */
[----:B--2---:R-:W-:Y:S05]  /*3e00*/  @!P0 NANOSLEEP.SYNCS 0x989680 ;  /* 0x009896800000895d */ /* 0x004fea0003900000 */
[----:B------:R-:W2:Y:S02]  /*3e10*/  @!P0 SYNCS.PHASECHK.TRANS64 P0, [R0+URZ], R3 ;  /* 0x00000003000085a7 */ /* 0x000ea400080010ff */
[----:B--2---:R-:W-:Y:S05]  /*3e20*/  @P0 BRA `(.L_x_80) ;  /* 0x0000000000200947 */ /* 0x004fea0003800000 */
.L_x_81:
[----:B--2---:R2:W4:Y:S02]  /*3e30*/  SYNCS.PHASECHK.TRANS64.TRYWAIT P0, [R0+URZ], R3 ;  /* 0x00000003000075a7 */ /* 0x00452400080011ff */
[----:B----4-:R-:W-:Y:S05]  /*3e40*/  @!P0 NANOSLEEP.SYNCS 0x989680 ;  /* 0x009896800000895d */ /* 0x010fea0003900000 */
[----:B------:R-:W4:Y:S02]  /*3e50*/  @!P0 SYNCS.PHASECHK.TRANS64 P0, [R0+URZ], R3 ;  /* 0x00000003000085a7 */ /* 0x000f2400080010ff */
[----:B----4-:R-:W-:Y:S05]  /*3e60*/  @!P0 BRA `(.L_x_81) ;  /* 0xfffffffc00f08947 */ /* 0x010fea000383ffff */
[----:B------:R-:W-:Y:S05]  /*3e70*/  BRA `(.L_x_80) ;  /* 0x00000000000c7947 */ /* 0x000fea0003800000 */
.L_x_76:
[----:B------:R-:W-:-:S04]  /*3e80*/  UIADD3 UR5, UPT, UPT, UR7, 0xf0, URZ ;  /* 0x000000f007057890 */ /* 0x000fc8000fffe0ff */
[----:B------:R-:W-:-:S09]  /*3e90*/  UPRMT UR5, UR4, 0x654, UR5 ;  /* 0x0000065404057896 */ /* 0x000fd20008000005 */
[----:B------:R-:W-:Y:S03]  /*3ea0*/  SYNCS.ARRIVE.TRANS64.RED.A1T0 RZ, [UR5], RZ ;  /* 0x000000ffffff79a7 */ /* 0x000fe60008100405 */
.L_x_80:
[----:B-12---:R-:W-:Y:S01]  /*3eb0*/  SHF.L.U32 R3, RZ, 0x1f, RZ ;  /* 0x0000001fff037819 */ /* 0x006fe200000006ff */
[----:B------:R-:W-:Y:S01]  /*3ec0*/  UIADD3 UR5, UPT, UPT, UR7, 0xf0, URZ ;  /* 0x000000f007057890 */ /* 0x000fe2000fffe0ff */
[----:B------:R-:W-:Y:S02]  /*3ed0*/  PLOP3.LUT P0, PT, PT, PT, UP0, 0x80, 0x8 ;  /* 0x000000000008781c */ /* 0x000fe40003f0f008 */
[----:B------:R-:W1:Y:S02]  /*3ee0*/  SYNCS.PHASECHK.TRANS64.TRYWAIT P1, [UR7+0xf0], R3 ;  /* 0x0000f003ff0075a7 */ /* 0x000e640008021107 */
[----:B-1----:R-:W-:Y:S09]  /*3ef0*/  @!P1 BRA `(.L_x_82) ;  /* 0x0000003000789947 */ /* 0x002ff20003800000 */
.L_x_145:
[----:B------:R-:W-:Y:S01]  /*3f00*/  @!UP0 UPRMT UR5, UR4, 0x654, UR5 ;  /* 0x0000065404058896 */ /* 0x000fe20008000005 */
[----:B------:R-:W-:Y:S02]  /*3f10*/  UMOV UR8, 0xffff ;  /* 0x0000ffff00087882 */ /* 0x000fe40000000000 */
[----:B------:R-:W-:-:S06]  /*3f20*/  UMOV UR4, 0x1 ;  /* 0x0000000100047882 */ /* 0x000fcc0000000000 */
[----:B------:R-:W-:Y:S01]  /*3f30*/  @!P0 SYNCS.ARRIVE.TRANS64.RED.A1T0 RZ, [UR5], RZ ;  /* 0x000000ffffff89a7 */ /* 0x000fe20008100405 */
[----:B------:R-:W-:Y:S01]  /*3f40*/  NOP ;  /* 0x0000000000007918 */ /* 0x000fe20000000000 */
[----:B-1----:R-:W1:Y:S01]  /*3f50*/  LDS R0, [UR6+0x14] ;  /* 0x00001406ff007984 */ /* 0x002e620008000800 */
[----:B------:R-:W-:-:S04]  /*3f60*/  ULOP3.LUT UR5, UR21, 0xffff, URZ, 0xc0, !UPT ;  /* 0x0000ffff15057892 */ /* 0x000fc8000f8ec0ff */
[----:B------:R-:W-:-:S04]  /*3f70*/  USHF.R.U32.HI UR5, URZ, 0x5, UR5 ;  /* 0x00000005ff057899 */ /* 0x000fc80008011605 */
[----:B------:R-:W-:Y:S02]  /*3f80*/  USHF.L.U32 UR8, UR8, UR5, URZ ;  /* 0x0000000508087299 */ /* 0x000fe400080006ff */
[----:B------:R-:W-:-:S04]  /*3f90*/  USHF.L.U32 UR4, UR4, UR5, URZ ;  /* 0x0000000504047299 */ /* 0x000fc800080006ff */
[----:B-1----:R-:W-:-:S04]  /*3fa0*/  LOP3.LUT R0, R0, UR8, RZ, 0xc0, !PT ;  /* 0x0000000800007c12 */ /* 0x002fc8000f8ec0ff */
[----:B------:R-:W-:-:S13]  /*3fb0*/  ISETP.NE.AND P0, PT, R0, UR8, PT ;  /* 0x0000000800007c0c */ /* 0x000fda000bf05270 */
[----:B------:R-:W-:Y:S05]  /*3fc0*/  @P0 BRA `(.L_x_83) ;  /* 0x0000000000580947 */ /* 0x000fea0003800000 */
[----:B------:R-:W1:Y:S02]  /*3fd0*/  LDS R0, [UR6+0x18] ;  /* 0x00001806ff007984 */ /* 0x000e640008000800 */
[----:B-1----:R-:W-:-:S04]  /*3fe0*/  LOP3.LUT R0, R0, UR4, RZ, 0xc0, !PT ;  /* 0x0000000400007c12 */ /* 0x002fc8000f8ec0ff */
[----:B------:R-:W-:-:S13]  /*3ff0*/  ISETP.NE.AND P0, PT, R0, UR4, PT ;  /* 0x0000000400007c0c */ /* 0x000fda000bf05270 */
[----:B------:R-:W-:Y:S05]  /*4000*/  @P0 BRA `(.L_x_84) ;  /* 0x00000000003c0947 */ /* 0x000fea0003800000 */
[----:B------:R-:W1:Y:S01]  /*4010*/  S2R R2, SR_LANEID ;  /* 0x0000000000027919 */ /* 0x000e620000000000 */
[----:B------:R-:W-:Y:S01]  /*4020*/  ULOP3.LUT UR8, URZ, UR8, URZ, 0x33, !UPT ;  /* 0x00000008ff087292 */ /* 0x000fe2000f8e33ff */
[----:B------:R-:W-:Y:S01]  /*4030*/  LOP3.LUT R4, RZ, UR4, RZ, 0x33, !PT ;  /* 0x00000004ff047c12 */ /* 0x000fe2000f8e33ff */
[----:B------:R-:W-:Y:S02]  /*4040*/  VOTEU.ANY UR7, UPT, PT ;  /* 0x0000000000077886 */ /* 0x000fe400038e0100 */
[----:B------:R-:W-:Y:S01]  /*4050*/  UFLO.U32 UR7, UR7 ;  /* 0x00000007000772bd */ /* 0x000fe200080e0000 */
[----:B------:R-:W2:Y:S01]  /*4060*/  REDUX UR4, R4 ;  /* 0x00000000040473c4 */ /* 0x000ea20000000000 */
[----:B------:R-:W-:-:S06]  /*4070*/  IMAD.U32 R0, RZ, RZ, UR8 ;  /* 0x00000008ff007e24 */ /* 0x000fcc000f8e00ff */
[----:B------:R1:W-:Y:S01]  /*4080*/  UTCATOMSWS.AND URZ, UR8 ;  /* 0x0000000800ff79e3 */ /* 0x0003e20008000000 */
[----:B------:R-:W3:Y:S01]  /*4090*/  REDUX UR5, R0 ;  /* 0x00000000000573c4 */ /* 0x000ee20000000000 */
[----:B-1----:R-:W-:Y:S01]  /*40a0*/  ISETP.EQ.U32.AND P0, PT, R2, UR7, PT ;  /* 0x0000000702007c0c */ /* 0x002fe2000bf02070 */
[----:B--2---:R-:W-:Y:S01]  /*40b0*/  IMAD.U32 R2, RZ, RZ, UR4 ;  /* 0x00000004ff027e24 */ /* 0x004fe2000f8e00ff */
[----:B---3--:R-:W-:-:S11]  /*40c0*/  MOV R3, UR5 ;  /* 0x0000000500037c02 */ /* 0x008fd60008000f00 */
[----:B------:R1:W-:Y:S04]  /*40d0*/  @P0 ATOMS.AND RZ, [UR6+0x14], R3 ;  /* 0x00001403ffff098c */ /* 0x0003e8000a800006 */
[----:B------:R1:W-:Y:S01]  /*40e0*/  @P0 ATOMS.AND RZ, [UR6+0x18], R2 ;  /* 0x00001802ffff098c */ /* 0x0003e2000a800006 */
[----:B------:R-:W-:Y:S05]  /*40f0*/  BRA `(.L_x_85) ;  /* 0x0000000000147947 */ /* 0x000fea0003800000 */
.L_x_84:
[----:B------:R-:W-:Y:S02]  /*4100*/  MOV R2, 0x4120 ;  /* 0x0000412000027802 */ /* 0x000fe40000000f00 */
[----:B---345:R-:W-:Y:S05]  /*4110*/  CALL.REL.NOINC `($__internal_0_$__cuda_sm10x_tcgen05_guardrail_trap_col_being_dealloced_not_returned_by_alloc) ;  /* 0x00000030008c7944 */ /* 0x038fea0003c00000 */
[----:B------:R-:W-:Y:S05]  /*4120*/  BRA `(.L_x_85) ;  /* 0x0000000000087947 */ /* 0x000fea0003800000 */
.L_x_83:
[----:B------:R-:W-:Y:S02]  /*4130*/  MOV R2, 0x4150 ;  /* 0x0000415000027802 */ /* 0x000fe40000000f00 */
[----:B---345:R-:W-:Y:S05]  /*4140*/  CALL.REL.NOINC `($__internal_2_$__cuda_sm10x_tcgen05_guardrail_trap_unallocated_columns_being_dealloced) ;  /* 0x0000003000987944 */ /* 0x038fea0003c00000 */
.L_x_85:
[----:B------:R-:W-:Y:S01]  /*4150*/  NOP ;  /* 0x0000000000007918 */ /* 0x000fe20000000000 */
[----:B----4-:R-:W-:Y:S05]  /*4160*/  EXIT ;  /* 0x000000000000794d */ /* 0x010fea0003800000 */
.L_x_56:
[----:B------:R-:W-:-:S09]  /*4170*/  UISETP.NE.OR UP5, UPT, UR10, 0x3, !UP5 ;  /* 0x000000030a00788c */ /* 0x000fd2000efa5670 */
[----:B------:R-:W-:Y:S05]  /*4180*/  BRA.U UP5, `(.L_x_86) ;  /* 0x0000000905c87547 */ /* 0x000fea000b800000 */
[----:B------:R-:W1:Y:S01]  /*4190*/  LDC R0, c[0x0][0xb30] ;  /* 0x0002cc00ff007b82 */ /* 0x000e620000000800 */
[----:B------:R-:W2:Y:S01]  /*41a0*/  LDCU.64 UR8, c[0x0][0x888] ;  /* 0x00011100ff0877ac */ /* 0x000ea20008000a00 */
[----:B------:R-:W-:Y:S01]  /*41b0*/  IMAD.MOV.U32 R30, RZ, RZ, 0x1 ;  /* 0x00000001ff1e7424 */ /* 0x000fe200078e00ff */
[----:B------:R-:W-:Y:S01]  /*41c0*/  CS2R R28, SRZ ;  /* 0x00000000001c7805 */ /* 0x000fe2000001ff00 */
[----:B------:R-:W-:Y:S01]  /*41d0*/  IMAD.MOV.U32 R25, RZ, RZ, 0x1000 ;  /* 0x00001000ff197424 */ /* 0x000fe200078e00ff */
[----:B------:R-:W3:Y:S03]  /*41e0*/  LDCU.64 UR4, c[0x0][0x890] ;  /* 0x00011200ff0477ac */ /* 0x000ee60008000a00 */
[----:B------:R-:W4:Y:S01]  /*41f0*/  LDC R19, c[0x0][0x370] ;  /* 0x0000dc00ff137b82 */ /* 0x000f220000000800 */
[----:B------:R-:W-:Y:S01]  /*4200*/  UMOV UR6, 0x400 ;  /* 0x0000040000067882 */ /* 0x000fe20000000000 */
[----:B------:R-:W-:-:S02]  /*4210*/  UPLOP3.LUT UP1, UPT, UPT, UPT, UPT, 0x40, 0x4 ;  /* 0x000000000004789c */ /* 0x000fc40003f2e870 */
[----:B------:R-:W-:-:S04]  /*4220*/  ULEA UR6, UR37, UR6, 0x18 ;  /* 0x0000000625067291 */ /* 0x000fc8000f8ec0ff */
[----:B------:R-:W4:Y:S01]  /*4230*/  LDC R2, c[0x0][0xb0c] ;  /* 0x0002c300ff027b82 */ /* 0x000f220000000800 */
[----:B--2---:R-:W-:Y:S02]  /*4240*/  UISETP.NE.U32.AND UP2, UPT, UR8, URZ, UPT ;  /* 0x000000ff0800728c */ /* 0x004fe4000bf45070 */
[----:B------:R-:W-:Y:S02]  /*4250*/  UIADD3 UR8, UPT, UPT, UR6, 0x50, URZ ;  /* 0x0000005006087890 */ /* 0x000fe4000fffe0ff */
[----:B---3--:R-:W-:-:S03]  /*4260*/  UISETP.NE.U32.AND UP3, UPT, UR4, URZ, UPT ;  /* 0x000000ff0400728c */ /* 0x008fc6000bf65070 */
[----:B------:R-:W2:Y:S01]  /*4270*/  LDC R18, c[0x0][0xb20] ;  /* 0x0002c800ff127b82 */ /* 0x000ea20000000800 */
[----:B-1----:R-:W-:Y:S01]  /*4280*/  ISETP.NE.AND P1, PT, R0, 0x1, PT ;  /* 0x000000010000780c */ /* 0x002fe20003f25270 */
[----:B------:R-:W-:Y:S02]  /*4290*/  UISETP.NE.AND.EX UP2, UPT, UR9, URZ, UPT, UP2 ;  /* 0x000000ff0900728c */ /* 0x000fe4000bf45320 */
[----:B------:R-:W-:Y:S02]  /*42a0*/  UPRMT UR37, UR37, 0x654, UR8 ;  /* 0x0000065425257896 */ /* 0x000fe40008000008 */
[----:B------:R-:W-:Y:S02]  /*42b0*/  UISETP.NE.AND.EX UP3, UPT, UR5, URZ, UPT, UP3 ;  /* 0x000000ff0500728c */ /* 0x000fe4000bf65330 */
[----:B------:R-:W1:Y:S08]  /*42c0*/  LDC.64 R32, c[0x0][0x348] ;  /* 0x0000d200ff207b82 */ /* 0x000e700000000a00 */
[----:B------:R-:W3:Y:S08]  /*42d0*/  LDC.64 R16, c[0x0][0xb10] ;  /* 0x0002c400ff107b82 */ /* 0x000ef00000000a00 */
[----:B------:R-:W1:Y:S08]  /*42e0*/  LDC.64 R6, c[0x0][0xb18] ;  /* 0x0002c600ff067b82 */ /* 0x000e700000000a00 */
[----:B------:R-:W1:Y:S08]  /*42f0*/  LDC.64 R4, c[0x0][0xb28] ;  /* 0x0002ca00ff047b82 */ /* 0x000e700000000a00 */
[----:B--2-4-:R-:W1:Y:S02]  /*4300*/  LDC R24, c[0x0][0x374] ;  /* 0x0000dd00ff187b82 */ /* 0x014e640000000800 */
.L_x_94:
[C---:B------:R-:W-:Y:S02]  /*4310*/  LEA R0, R29.reuse, UR6, 0x3 ;  /* 0x000000061d007c11 */ /* 0x040fe4000f8e18ff */
[----:B------:R-:W-:Y:S02]  /*4320*/  SHF.L.U32 R3, R28, 0x1f, RZ ;  /* 0x0000001f1c037819 */ /* 0x000fe400000006ff */
[----:B------:R-:W-:Y:S02]  /*4330*/  LEA R20, R29, UR6, 0x4 ;  /* 0x000000061d147c11 */ /* 0x000fe4000f8e20ff */
[----:B--2---:R-:W2:Y:S02]  /*4340*/  SYNCS.PHASECHK.TRANS64.TRYWAIT P0, [R0+URZ+0x70], R3 ;  /* 0x00007003000075a7 */ /* 0x004ea400080011ff */
[----:B--2---:R-:W-:Y:S05]  /*4350*/  @!P0 BRA `(.L_x_87) ;  /* 0x0000002c00788947 */ /* 0x004fea0003800000 */
.L_x_146:
[----:B------:R-:W-:Y:S01]  /*4360*/  ISETP.GE.AND P0, PT, R40, 0x1, PT ;  /* 0x000000012800780c */ /* 0x000fe20003f06270 */
[----:B------:R-:W4:Y:S01]  /*4370*/  LDS.128 R20, [R20+0x100] ;  /* 0x0001000014147984 */ /* 0x000f220000000c00 */
[----:B------:R-:W-:Y:S01]  /*4380*/  ISETP.NE.U32.AND P4, PT, RZ, UR4, PT ;  /* 0x00000004ff007c0c */ /* 0x000fe2000bf85070 */
[----:B--2---:R-:W-:Y:S01]  /*4390*/  VIADD R0, R0, 0x80 ;  /* 0x0000008000007836 */ /* 0x004fe20000000000 */
[----:B------:R-:W-:Y:S02]  /*43a0*/  SHF.L.U32 R26, R30, 0x1f, RZ ;  /* 0x0000001f1e1a7819 */ /* 0x000fe400000006ff */
[----:B------:R-:W-:Y:S02]  /*43b0*/  ISETP.NE.AND.EX P4, PT, RZ, UR5, PT, P4 ;  /* 0x00000005ff007c0c */ /* 0x000fe4000bf85340 */
[----:B------:R-:W-:Y:S01]  /*43c0*/  PRMT R0, RZ, 0x654, R0 ;  /* 0x00000654ff007816 */ /* 0x000fe20000000000 */
[----:B------:R-:W-:Y:S01]  /*43d0*/  @!PT LDS RZ, [RZ] ;  /* 0x00000000fffff984 */ /* 0x000fe20000000800 */
[----:B------:R-:W-:Y:S01]  /*43e0*/  @!PT LDS RZ, [RZ] ;  /* 0x00000000fffff984 */ /* 0x000fe20000000800 */
[----:B------:R-:W-:Y:S01]  /*43f0*/  @!PT LDS RZ, [RZ] ;  /* 0x00000000fffff984 */ /* 0x000fe20000000800 */
[----:B------:R-:W-:Y:S01]  /*4400*/  @!PT LDS RZ, [RZ] ;  /* 0x00000000fffff984 */ /* 0x000fe20000000800 */
[----:B------:R2:W-:Y:S06]  /*4410*/  MEMBAR.ALL.CTA ;  /* 0x0000000000007992 */ /* 0x0005ec0000008000 */
[----:B--2---:R-:W2:Y:S02]  /*4420*/  FENCE.VIEW.ASYNC.S ;  /* 0x00000000000073c6 */ /* 0x004ea40000000000 */
[----:B--2---:R2:W-:Y:S01]  /*4430*/  SYNCS.ARRIVE.TRANS64.RED.A1T0 RZ, [R0+URZ], RZ ;  /* 0x000000ff00ff79a7 */ /* 0x0045e200081004ff */
[----:B----4-:R-:W-:Y:S11]  /*4440*/  LOP3.LUT P3, RZ, R22, 0x1, RZ, 0xc0, !PT ;  /* 0x0000000116ff7812 */ /* 0x010ff6000786c0ff */
[----:B------:R-:W-:Y:S02]  /*4450*/  @!UPT UIADD3 URZ, UPT, UPT, URZ, URZ, URZ ;  /* 0x000000fffffff290 */ /* 0x000fe4000fffe0ff */
[----:B------:R-:W-:Y:S02]  /*4460*/  @P3 MOV R13, R20 ;  /* 0x00000014000d3202 */ /* 0x000fe40000000f00 */
[----:B------:R-:W-:Y:S01]  /*4470*/  @P3 LOP3.LUT R8, R21, 0xffff, RZ, 0xc0, !PT ;  /* 0x0000ffff15083812 */ /* 0x000fe200078ec0ff */
[----:B--2---:R-:W-:Y:S06]  /*4480*/  @!P0 BRA `(.L_x_88) ;  /* 0x0000000000a48947 */ /* 0x004fec0003800000 */
[----:B-1----:R-:W-:Y:S01]  /*4490*/  IMAD.HI.U32 R31, R24, R7, RZ ;  /* 0x00000007181f7227 */ /* 0x002fe200078e00ff */
[----:B------:R-:W-:Y:S02]  /*44a0*/  ISETP.NE.AND P0, PT, R6, 0x1, PT ;  /* 0x000000010600780c */ /* 0x000fe40003f05270 */
[----:B------:R-:W-:Y:S01]  /*44b0*/  ISETP.NE.AND P2, PT, R40, 0x1, PT ;  /* 0x000000012800780c */ /* 0x000fe20003f45270 */
[----:B---3--:R-:W-:Y:S01]  /*44c0*/  IMAD.HI.U32 R34, R19, R16, RZ ;  /* 0x0000001013227227 */ /* 0x008fe200078e00ff */
[----:B------:R-:W-:Y:S02]  /*44d0*/  SHF.R.U32.HI R31, RZ, R18, R31 ;  /* 0x00000012ff1f7219 */ /* 0x000fe4000001161f */
[----:B------:R-:W-:Y:S01]  /*44e0*/  ISETP.NE.AND P5, PT, R2, 0x1, PT ;  /* 0x000000010200780c */ /* 0x000fe20003fa5270 */
[----:B------:R-:W-:Y:S01]  /*44f0*/  IMAD.HI.U32 R36, R13, R16, RZ ;  /* 0x000000100d247227 */ /* 0x000fe200078e00ff */
[----:B------:R-:W-:Y:S02]  /*4500*/  SHF.R.U32.HI R34, RZ, R17, R34 ;  /* 0x00000011ff227219 */ /* 0x000fe40000011622 */
[----:B------:R-:W-:Y:S01]  /*4510*/  SEL R3, R24, R31, !P0 ;  /* 0x0000001f18037207 */ /* 0x000fe20004000000 */
[C---:B------:R-:W-:Y:S01]  /*4520*/  IMAD.HI.U32 R31, R8.reuse, R7, RZ ;  /* 0x00000007081f7227 */ /* 0x040fe200078e00ff */
[----:B------:R-:W-:Y:S02]  /*4530*/  SEL R11, R19, R34, !P5 ;  /* 0x00000022130b7207 */ /* 0x000fe40006800000 */
[----:B------:R-:W-:Y:S01]  /*4540*/  SHF.R.U32.HI R36, RZ, R17, R36 ;  /* 0x00000011ff247219 */ /* 0x000fe20000011624 */
[----:B------:R-:W-:Y:S01]  /*4550*/  IMAD.HI.U32 R38, R3, R4, RZ ;  /* 0x0000000403267227 */ /* 0x000fe200078e00ff */
[----:B------:R-:W-:Y:S03]  /*4560*/  SHF.R.U32.HI R31, RZ, R18, R31 ;  /* 0x00000012ff1f7219 */ /* 0x000fe6000001161f */
[----:B------:R-:W-:Y:S01]  /*4570*/  IMAD.HI.U32 R34, R11, R4, RZ ;  /* 0x000000040b227227 */ /* 0x000fe200078e00ff */
[----:B------:R-:W-:Y:S02]  /*4580*/  @P2 SHF.R.U32.HI R3, RZ, R5, R38 ;  /* 0x00000005ff032219 */ /* 0x000fe40000011626 */
[----:B------:R-:W-:Y:S02]  /*4590*/  SEL R9, R8, R31, !P0 ;  /* 0x0000001f08097207 */ /* 0x000fe40004000000 */
[----:B------:R-:W-:Y:S01]  /*45a0*/  @P2 SHF.R.U32.HI R11, RZ, R5, R34 ;  /* 0x00000005ff0b2219 */ /* 0x000fe20000011622 */
[C---:B------:R-:W-:Y:S01]  /*45b0*/  IMAD R10, R40.reuse, R3, RZ ;  /* 0x00000003280a7224 */ /* 0x040fe200078e02ff */
[----:B------:R-:W-:Y:S01]  /*45c0*/  SEL R3, R13, R36, !P5 ;  /* 0x000000240d037207 */ /* 0x000fe20006800000 */
[C---:B------:R-:W-:Y:S03]  /*45d0*/  IMAD.HI.U32 R14, R9.reuse, R4, RZ ;  /* 0x00000004090e7227 */ /* 0x040fe600078e00ff */
[----:B------:R-:W-:Y:S01]  /*45e0*/  ISETP.GE.AND P0, PT, R9, R10, PT ;  /* 0x0000000a0900720c */ /* 0x000fe20003f06270 */
[C---:B------:R-:W-:Y:S01]  /*45f0*/  IMAD R12, R40.reuse, R11, RZ ;  /* 0x0000000b280c7224 */ /* 0x040fe200078e02ff */
[-C--:B------:R-:W-:Y:S04]  /*4600*/  SHF.R.U32.HI R14, RZ, R5.reuse, R14 ;  /* 0x00000005ff0e7219 */ /* 0x080fe8000001160e */
[----:B------:R-:W-:Y:S02]  /*4610*/  ISETP.GE.OR P0, PT, R3, R12, P0 ;  /* 0x0000000c0300720c */ /* 0x000fe40000706670 */
[----:B------:R-:W-:Y:S05]  /*4620*/  SEL R15, R9, R14, !P2 ;  /* 0x0000000e090f7207 */ /* 0x000fea0005000000 */
[----:B------:R-:W-:Y:S04]  /*4630*/  IMAD.MOV R14, RZ, RZ, -R15 ;  /* 0x000000ffff0e7224 */ /* 0x000fe800078e0a0f */
[----:B------:R-:W-:Y:S02]  /*4640*/  IMAD R14, R40, R14, R9 ;  /* 0x0000000e280e7224 */ /* 0x000fe400078e0209 */
[C---:B------:R-:W-:Y:S05]  /*4650*/  @!P0 IMAD.HI.U32 R10, R3.reuse, R4, RZ ;  /* 0x00000004030a8227 */ /* 0x040fea00078e00ff */
[----:B------:R-:W-:Y:S04]  /*4660*/  @!P0 SHF.R.U32.HI R10, RZ, R5, R10 ;  /* 0x00000005ff0a8219 */ /* 0x000fe8000001160a */
[----:B------:R-:W-:Y:S01]  /*4670*/  @!P0 SEL R0, R3, R10, !P2 ;  /* 0x0000000a03008207 */ /* 0x000fe20005000000 */
[----:B------:R-:W-:Y:S03]  /*4680*/  IMAD.MOV R10, RZ, RZ, -R3 ;  /* 0x000000ffff0a7224 */ /* 0x000fe600078e0a03 */
[----:B------:R-:W-:Y:S01]  /*4690*/  @!P0 IADD3 R15, PT, PT, R15, -R0, RZ ;  /* 0x800000000f0f8210 */ /* 0x000fe20007ffe0ff */
[----:B------:R-:W-:Y:S01]  /*46a0*/  @!P0 IMAD R0, R11, R14, R0 ;  /* 0x0000000e0b008224 */ /* 0x000fe200078e0200 */
[----:B------:R-:W-:Y:S01]  /*46b0*/  IADD3 R11, PT, PT, -R9, RZ, RZ ;  /* 0x000000ff090b7210 */ /* 0x000fe20007ffe1ff */
[----:B------:R-:W-:Y:S02]  /*46c0*/  IMAD R13, R2, R10, R13 ;  /* 0x0000000a020d7224 */ /* 0x000fe400078e020d */
[----:B------:R-:W-:Y:S02]  /*46d0*/  @!P0 IMAD R9, R15, R40, R3 ;  /* 0x000000280f098224 */ /* 0x000fe400078e0203 */
[----:B------:R-:W-:Y:S02]  /*46e0*/  @!P0 IMAD.MOV.U32 R3, RZ, RZ, R0 ;  /* 0x000000ffff038224 */ /* 0x000fe400078e0000 */
[----:B------:R-:W-:Y:S02]  /*46f0*/  IMAD R8, R6, R11, R8 ;  /* 0x0000000b06087224 */ /* 0x000fe400078e0208 */
[----:B------:R-:W-:Y:S02]  /*4700*/  IMAD R13, R3, R2, R13 ;  /* 0x00000002030d7224 */ /* 0x000fe400078e020d */
[----:B------:R-:W-:Y:S02]  /*4710*/  IMAD R8, R9, R6, R8 ;  /* 0x0000000609087224 */ /* 0x000fe400078e0208 */
.L_x_88:
[----:B------:R-:W-:Y:S05]  /*4720*/  BRA.U UP1, `(.L_x_89) ;  /* 0x0000000101107547 */ /* 0x000fea000b800000 */
[----:B------:R-:W-:Y:S04]  /*4730*/  MOV R0, UR7 ;  /* 0x0000000700007c02 */ /* 0x000fe80008000f00 */
[----:B------:R-:W-:Y:S04]  /*4740*/  SHF.L.U32 R3, R0, 0x1f, RZ ;  /* 0x0000001f00037819 */ /* 0x000fe800000006ff */
[----:B------:R-:W2:Y:S02]  /*4750*/  SYNCS.PHASECHK.TRANS64.TRYWAIT P0, [UR6+0x68], R3 ;  /* 0x00006803ff0075a7 */ /* 0x000ea40008001106 */
[----:B--2---:R-:W-:Y:S05]  /*4760*/  @!P0 BRA `(.L_x_90) ;  /* 0x0000002800888947 */ /* 0x004fea0003800000 */
.L_x_89:
[----:B------:R-:W-:Y:S05]  /*4770*/  BRA.U !UP3, `(.L_x_91) ;  /* 0x000000010b347547 */ /* 0x000fea000b800000 */
[----:B------:R-:W-:Y:S01]  /*4780*/  UPLOP3.LUT UP0, UPT, UPT, UPT, UP2, 0x80, 0x8 ;  /* 0x000000000008789c */ /* 0x000fe20003f0f020 */
[----:B--2---:R-:W-:Y:S02]  /*4790*/  HFMA2 R0, -RZ, RZ, 0, 5.9604644775390625e-08 ;  /* 0x00000001ff007431 */ /* 0x004fe400000001ff */
[----:B------:R-:W-:Y:S03]  /*47a0*/  IMAD.MOV.U32 R95, RZ, RZ, 0x1 ;  /* 0x00000001ff5f7424 */ /* 0x000fe600078e00ff */
[----:B------:R-:W-:Y:S05]  /*47b0*/  PLOP3.LUT P0, PT, PT, PT, UP0, 0x80, 0x8 ;  /* 0x000000000008781c */ /* 0x000fea0003f0f008 */
[----:B------:R-:W2:Y:S01]  /*47c0*/  @UP0 LDCU.64 UR10, c[0x0][0x888] ;  /* 0x00011100ff0a07ac */ /* 0x000ea20008000a00 */
[----:B------:R-:W-:Y:S07]  /*47d0*/  @UP0 UIMAD UR8, UR36, UR4, URZ ;  /* 0x00000004240802a4 */ /* 0x000fee000f8e02ff */
[----:B------:R-:W-:Y:S01]  /*47e0*/  @!P0 PRMT R95, R0, 0x7610, R95 ;  /* 0x00007610005f8816 */ /* 0x000fe2000000005f */
[----:B--2---:R-:W-:Y:S03]  /*47f0*/  @UP0 UIMAD.WIDE UR10, UR8, 0x4, UR10 ;  /* 0x00000004080a08a5 */ /* 0x004fe6000f8e020a */
[----:B------:R-:W2:Y:S03]  /*4800*/  @!UP0 LDCU UR8, c[0x0][0x880] ;  /* 0x00011000ff0887ac */ /* 0x000ea60008000800 */
[----:B------:R-:W-:Y:S01]  /*4810*/  IMAD.U32 R10, RZ, RZ, UR10 ;  /* 0x0000000aff0a7e24 */ /* 0x000fe2000f8e00ff */
[----:B------:R-:W-:Y:S05]  /*4820*/  MOV R11, UR11 ;  /* 0x0000000b000b7c02 */ /* 0x000fea0008000f00 */
[----:B-----5:R4:W5:Y:S02]  /*4830*/  @P0 LDG.E R49, desc[UR40][R10.64] ;  /* 0x000000280a310981 */ /* 0x020964000c1e1900 */
[----:B--2-4-:R-:W-:Y:S07]  /*4840*/  @!P0 IMAD.U32 R49, RZ, RZ, UR8 ;  /* 0x00000008ff318e24 */ /* 0x014fee000f8e00ff */
.L_x_91:
[----:B-----5:R-:W-:Y:S01]  /*4850*/  @!P4 FSETP.EQ.AND P5, PT, R49, RZ, PT ;  /* 0x000000ff3100c20b */ /* 0x020fe20003fa2000 */
[----:B------:R-:W-:Y:S01]  /*4860*/  @!UPT UIADD3 URZ, UPT, UPT, URZ, URZ, URZ ;  /* 0x000000fffffff290 */ /* 0x000fe2000fffe0ff */
[----:B------:R-:W-:Y:S11]  /*4870*/  @!P4 BRA `(.L_x_92) ;  /* 0x000000000014c947 */ /* 0x000ff60003800000 */
[----:B------:R-:W-:Y:S02]  /*4880*/  LOP3.LUT P0, RZ, R95, 0xff, RZ, 0xc0, !PT ;  /* 0x000000ff5fff7812 */ /* 0x000fe4000780c0ff */
[----:B------:R-:W-:Y:S04]  /*4890*/  PLOP3.LUT P5, PT, PT, PT, UP0, 0x80, 0x8 ;  /* 0x000000000008781c */ /* 0x000fe80003faf008 */
[----:B------:R-:W-:Y:S07]  /*48a0*/  PLOP3.LUT P5, PT, P5, PT, PT, 0x8, 0x80 ;  /* 0x000000000080781c */ /* 0x000fee0002fae170 */
[----:B------:R-:W-:Y:S11]  /*48b0*/  @P0 FSETP.EQ.AND P5, PT, R49, RZ, PT ;  /* 0x000000ff3100020b */ /* 0x000ff60003fa2000 */
[----:B------:R-:W-:Y:S02]  /*48c0*/  @!UPT UIADD3 URZ, UPT, UPT, URZ, URZ, URZ ;  /* 0x000000fffffff290 */ /* 0x000fe4000fffe0ff */
.L_x_92:
[----:B------:R-:W4:Y:S01]  /*48d0*/  SYNCS.PHASECHK.TRANS64.TRYWAIT P4, [UR6+0x58], R26 ;  /* 0x0000581aff0075a7 */ /* 0x000f220008081106 */
[----:B------:R-:W-:Y:S01]  /*48e0*/  @P3 SHF.R.U32.HI R27, RZ, 0x10, R21 ;  /* 0x00000010ff1b3819 */ /* 0x000fe20000011615 */
[----:B------:R-:W-:Y:S01]  /*48f0*/  VIADD R29, R29, 0x1 ;  /* 0x000000011d1d7836 */ /* 0x000fe20000000000 */
[----:B------:R-:W5:Y:S08]  /*4900*/  LDC.64 R14, c[0x0][0xb10] ;  /* 0x0002c400ff0e7b82 */ /* 0x000f700000000a00 */
[----:B------:R-:W1:Y:S08]  /*4910*/  LDC.64 R10, c[0x0][0xb18] ;  /* 0x0002c600ff0a7b82 */ /* 0x000e700000000a00 */
[----:B--2---:R-:W2:Y:S08]  /*4920*/  @!P1 LDC R0, c[0x0][0xb20] ;  /* 0x0002c800ff009b82 */ /* 0x004eb00000000800 */
[----:B------:R-:W3:Y:S01]  /*4930*/  @!P1 LDC R3, c[0x0][0xb0c] ;  /* 0x0002c300ff039b82 */ /* 0x000ee20000000800 */
[----:B-----5:R-:W-:Y:S05]  /*4940*/  @!P1 IMAD.HI.U32 R14, R13, R14, RZ ;  /* 0x0000000e0d0e9227 */ /* 0x020fea00078e00ff */
[----:B------:R-:W-:Y:S01]  /*4950*/  @!P1 SHF.R.U32.HI R14, RZ, R15, R14 ;  /* 0x0000000fff0e9219 */ /* 0x000fe2000001160e */
[----:B-1----:R-:W-:Y:S01]  /*4960*/  @!P1 IMAD.HI.U32 R11, R8, R11, RZ ;  /* 0x0000000b080b9227 */ /* 0x002fe200078e00ff */
[----:B------:R-:W-:Y:S04]  /*4970*/  @!P1 ISETP.NE.AND P0, PT, R10, 0x1, PT ;  /* 0x000000010a00980c */ /* 0x000fe80003f05270 */
[----:B--2---:R-:W-:Y:S02]  /*4980*/  @!P1 SHF.R.U32.HI R9, RZ, R0, R11 ;  /* 0x00000000ff099219 */ /* 0x004fe4000001160b */
[----:B---3--:R-:W-:Y:S02]  /*4990*/  @!P1 ISETP.NE.AND P2, PT, R3, 0x1, PT ;  /* 0x000000010300980c */ /* 0x008fe40003f45270 */
[----:B------:R-:W-:Y:S02]  /*49a0*/  @!P1 SEL R9, R8, R9, !P0 ;  /* 0x0000000908099207 */ /* 0x000fe40004000000 */
[----:B------:R-:W-:Y:S02]  /*49b0*/  ELECT P0, URZ, PT ;  /* 0x0000000000ff782f */ /* 0x000fe40003800000 */
[----:B------:R-:W-:Y:S05]  /*49c0*/  @!P1 SEL R14, R13, R14, !P2 ;  /* 0x0000000e0d0e9207 */ /* 0x000fea0005000000 */
[----:B------:R-:W-:Y:S02]  /*49d0*/  @!P1 IMAD.IADD R0, R9, 0x1, -R14 ;  /* 0x0000000109009824 */ /* 0x000fe400078e0a0e */
[----:B------:R-:W-:Y:S02]  /*49e0*/  @!P1 IMAD.IADD R9, R14, 0x1, -R9 ;  /* 0x000000010e099824 */ /* 0x000fe400078e0a09 */
[----:B------:R-:W-:Y:S02]  /*49f0*/  @!P1 IMAD R13, R0, R3, R13 ;  /* 0x00000003000d9224 */ /* 0x000fe400078e020d */
[----:B------:R-:W-:Y:S01]  /*4a00*/  @!P1 IMAD R8, R9, R10, R8 ;  /* 0x0000000a09089224 */ /* 0x000fe200078e0208 */
[----:B----4-:R-:W-:Y:S06]  /*4a10*/  @!P4 BRA `(.L_x_93) ;  /* 0x0000002400f4c947 */ /* 0x010fec0003800000 */
.L_x_149:
[----:B------:R-:W-:Y:S01]  /*4a20*/  PLOP3.LUT P5, PT, P5, P0, PT, 0xf2, 0x2f ;  /* 0x00000000002f781c */ /* 0x000fe20002fa1e72 */
[----:B------:R-:W-:Y:S01]  /*4a30*/  UMOV UR14, 0x0 ;  /* 0x00000000000e7882 */ /* 0x000fe20000000000 */
[----:B------:R-:W-:Y:S01]  /*4a40*/  LOP3.LUT R30, R30, 0x1, RZ, 0x3c, !PT ;  /* 0x000000011e1e7812 */ /* 0x000fe200078e3cff */
[----:B------:R-:W-:Y:S01]  /*4a50*/  UMOV UR15, 0x10000000 ;  /* 0x10000000000f7882 */ /* 0x000fe20000000000 */
[----:B------:R-:W-:Y:S01]  /*4a60*/  UMOV UR12, UR36 ;  /* 0x00000024000c7c82 */ /* 0x000fe20008000000 */
[----:B------:R-:W-:Y:S08]  /*4a70*/  @P3 R2UR UR36, R27 ;  /* 0x000000001b2432ca */ /* 0x000ff000000e0000 */
[----:B-1----:R-:W-:Y:S01]  /*4a80*/  @!P5 IADD3 R3, P0, PT, R32, 0x580, RZ ;  /* 0x000005802003d810 */ /* 0x002fe20007f1e0ff */
[----:B------:R-:W-:Y:S01]  /*4a90*/  @!P5 IMAD.SHL.U32 R94, R94, 0x40, RZ ;  /* 0x000000405e5ed824 */ /* 0x000fe200078e00ff */
[----:B------:R-:W-:Y:S01]  /*4aa0*/  VOTEU.ALL UP1, P5 ;  /* 0x0000000000ff7886 */ /* 0x000fe20002820000 */
[----:B------:R-:W-:Y:S01]  /*4ab0*/  @!P5 IMAD.SHL.U32 R93, R93, 0x40, RZ ;  /* 0x000000405d5dd824 */ /* 0x000fe200078e00ff */
[----:B------:R-:W-:Y:S01]  /*4ac0*/  @!P5 R2UR UR9, R3 ;  /* 0x000000000309d2ca */ /* 0x000fe200000e0000 */
[----:B------:R-:W-:Y:S01]  /*4ad0*/  @!P5 IMAD.X R0, RZ, RZ, R33, P0 ;  /* 0x000000ffff00d224 */ /* 0x000fe200000e0621 */
[----:B------:R-:W-:Y:S01]  /*4ae0*/  @!P5 R2UR UR10, R94 ;  /* 0x000000005e0ad2ca */ /* 0x000fe200000e0000 */
[----:B------:R-:W-:Y:S01]  /*4af0*/  IMAD.IADD R94, R8, 0x1, R81 ;  /* 0x00000001085e7824 */ /* 0x000fe200078e0251 */
[----:B------:R-:W-:Y:S01]  /*4b00*/  @!P5 R2UR UR11, R93 ;  /* 0x000000005d0bd2ca */ /* 0x000fe200000e0000 */
[----:B------:R-:W-:Y:S01]  /*4b10*/  IMAD.IADD R93, R13, 0x1, R92 ;  /* 0x000000010d5d7824 */ /* 0x000fe200078e025c */
[----:B------:R-:W-:Y:S02]  /*4b20*/  @!P5 R2UR UR8, R0 ;  /* 0x000000000008d2ca */ /* 0x000fe400000e0000 */
[C---:B------:R-:W-:Y:S04]  /*4b30*/  ISETP.NE.AND P0, PT, R29.reuse, 0x2, PT ;  /* 0x000000021d00780c */ /* 0x040fe80003f05270 */
[----:B------:R-:W-:Y:S01]  /*4b40*/  SEL R3, RZ, 0x1, P0 ;  /* 0x00000001ff037807 */ /* 0x000fe20000000000 */
[----:B------:R-:W-:Y:S01]  /*4b50*/  IMAD.U32 R10, RZ, RZ, UR9 ;  /* 0x00000009ff0a7e24 */ /* 0x000fe2000f8e00ff */
[----:B------:R-:W-:Y:S01]  /*4b60*/  @!UP1 UIADD3 UR9, UPT, UPT, UR6, 0x50, URZ ;  /* 0x0000005006099890 */ /* 0x000fe2000fffe0ff */
[----:B------:R-:W-:Y:S02]  /*4b70*/  SEL R29, R29, RZ, P0 ;  /* 0x000000ff1d1d7207 */ /* 0x000fe40000000000 */
[----:B------:R-:W-:Y:S02]  /*4b80*/  LOP3.LUT R28, R28, R3, RZ, 0x3c, !PT ;  /* 0x000000031c1c7212 */ /* 0x000fe400078e3cff */
[----:B------:R-:W-:Y:S01]  /*4b90*/  IMAD.U32 R11, RZ, RZ, UR8 ;  /* 0x00000008ff0b7e24 */ /* 0x000fe2000f8e00ff */
[----:B------:R-:W-:Y:S01]  /*4ba0*/  @!P5 R2UR UR16, R10 ;  /* 0x000000000a10d2ca */ /* 0x000fe200000e0000 */
[----:B------:R-:W-:Y:S01]  /*4bb0*/  @!UP1 UIADD3 UR8, UPT, UPT, UR6, 0x200, URZ ;  /* 0x0000020006089890 */ /* 0x000fe2000fffe0ff */
[----:B------:R-:W-:Y:S02]  /*4bc0*/  VOTEU.ALL UP1, P5 ;  /* 0x0000000000ff7886 */ /* 0x000fe40002820000 */
[----:B------:R-:W-:Y:S11]  /*4bd0*/  @!P5 R2UR UR17, R11 ;  /* 0x000000000b11d2ca */ /* 0x000ff600000e0000 */
[----:B------:R-:W-:Y:S02]  /*4be0*/  @!UPT UIADD3 URZ, UPT, UPT, URZ, URZ, URZ ;  /* 0x000000fffffff290 */ /* 0x000fe4000fffe0ff */
[----:B------:R2:W-:Y:S01]  /*4bf0*/  @!UP1 UTMALDG.3D [UR8], [UR16], desc[UR14] ;  /* 0x00000e08100095b4 */ /* 0x0005e20008011000 */
[----:B------:R2:W-:Y:S01]  /*4c00*/  @!P5 SYNCS.ARRIVE.TRANS64.RED.A0TR RZ, [UR6+0x50], R25 ;  /* 0x00005019ffffd9a7 */ /* 0x0005e20008300406 */
[----:B------:R-:W-:Y:S01]  /*4c10*/  UPLOP3.LUT UP1, UPT, UPT, UPT, UPT, 0x80, 0x8 ;  /* 0x000000000008789c */ /* 0x000fe20003f2f070 */
[----:B------:R-:W-:Y:S01]  /*4c20*/  SYNCS.ARRIVE.TRANS64.RED.A1T0 RZ, [UR37], RZ ;  /* 0x000000ffffff79a7 */ /* 0x000fe20008100425 */
[----:B------:R-:W-:Y:S09]  /*4c30*/  @P3 BRA `(.L_x_94) ;  /* 0xfffffff400b43947 */ /* 0x000ff2000383ffff */
[----:B------:R-:W-:Y:S07]  /*4c40*/  MOV R0, UR6 ;  /* 0x0000000600007c02 */ /* 0x000fee0008000f00 */
.L_x_95:
[----:B-1----:R-:W-:-:S04]  /*4c50*/  SHF.L.U32 R3, R30, 0x1f, RZ ;  /* 0x0000001f1e037819 */ /* 0x002fc800000006ff */
[----:B------:R1:W3:Y:S03]  /*4c60*/  SYNCS.PHASECHK.TRANS64.TRYWAIT P0, [R0+URZ+0x58], R3 ;  /* 0x00005803000075a7 */ /* 0x0002e600080011ff */
[----:B---3--:R-:W-:Y:S05]  /*4c70*/  @!P0 NANOSLEEP.SYNCS 0x989680 ;  /* 0x009896800000895d */ /* 0x008fea0003900000 */
[----:B------:R-:W3:Y:S02]  /*4c80*/  @!P0 SYNCS.PHASECHK.TRANS64 P0, [R0+URZ+0x58], R3 ;  /* 0x00005803000085a7 */ /* 0x000ee400080010ff */
[----:B--23--:R-:W-:Y:S05]  /*4c90*/  @P0 EXIT ;  /* 0x000000000000094d */ /* 0x00cfea0003800000 */
[----:B------:R-:W-:Y:S05]  /*4ca0*/  BRA `(.L_x_95) ;  /* 0xfffffffc00e87947 */ /* 0x000fea000383ffff */
.L_x_86:
[----:B------:R-:W-:-:S06]  /*4cb0*/  UISETP.GE.AND UP1, UPT, UR10, 0x4, UPT ;  /* 0x000000040a00788c */ /* 0x000fcc000bf26270 */
[----:B------:R-:W-:-:S13]  /*4cc0*/  PLOP3.LUT P0, PT, PT, PT, UP1, 0x80, 0x8 ;  /* 0x000000000008781c */ /* 0x000fda0003f0f018 */
[----:B------:R-:W-:Y:S05]  /*4cd0*/  @!P0 EXIT ;  /* 0x000000000000894d */ /* 0x000fea0003800000 */
[----:B------:R-:W-:Y:S01]  /*4ce0*/  BAR.SYNC.DEFER_BLOCKING 0x6, 0xa0 ;  /* 0x0182800000007b1d */ /* 0x000fe20000010000 */
[C---:B------:R-:W-:Y:S01]  /*4cf0*/  IMAD.SHL.U32 R4, R103.reuse, 0x40, RZ ;  /* 0x0000004067047824 */ /* 0x040fe200078e00ff */
[----:B------:R-:W-:Y:S01]  /*4d00*/  SHF.R.U32.HI R3, RZ, 0x1, R103 ;  /* 0x00000001ff037819 */ /* 0x000fe20000011667 */
[----:B------:R-:W-:Y:S01]  /*4d10*/  IMAD.SHL.U32 R105, R106, 0x800, RZ ;  /* 0x000008006a697824 */ /* 0x000fe200078e00ff */
[----:B------:R-:W-:Y:S01]  /*4d20*/  CS2R R108, SRZ ;  /* 0x00000000006c7805 */ /* 0x000fe2000001ff00 */
[C---:B------:R-:W-:Y:S01]  /*4d30*/  IMAD.U32 R47, R103.reuse, 0x10000, RZ ;  /* 0x00010000672f7824 */ /* 0x040fe200078e00ff */
[----:B------:R-:W-:Y:S01]  /*4d40*/  UMOV UR43, 0x400 ;  /* 0x00000400002b7882 */ /* 0x000fe20000000000 */
[C---:B------:R-:W-:Y:S01]  /*4d50*/  LOP3.LUT R2, R4.reuse, 0x180, RZ, 0xc0, !PT ;  /* 0x0000018004027812 */ /* 0x040fe200078ec0ff */
[----:B------:R-:W-:Y:S01]  /*4d60*/  ULEA UR43, UR37, UR43, 0x18 ;  /* 0x0000002b252b7291 */ /* 0x000fe2000f8ec0ff */
[----:B------:R-:W1:Y:S01]  /*4d70*/  LDC R101, c[0x0][0x370] ;  /* 0x0000dc00ff657b82 */ /* 0x000e620000000800 */
[----:B------:R-:W-:Y:S01]  /*4d80*/  LOP3.LUT R4, R4, 0x640, RZ, 0xc0, !PT ;  /* 0x0000064004047812 */ /* 0x000fe200078ec0ff */
[----:B------:R-:W-:Y:S01]  /*4d90*/  IMAD.MOV.U32 R44, RZ, RZ, RZ ;  /* 0x000000ffff2c7224 */ /* 0x000fe200078e00ff */
[----:B------:R-:W-:Y:S01]  /*4da0*/  LOP3.LUT R3, R2, 0x20, R3, 0xf8, !PT ;  /* 0x0000002002037812 */ /* 0x000fe200078ef803 */
[----:B------:R-:W-:Y:S01]  /*4db0*/  IMAD.SHL.U32 R2, R103, 0x8, RZ ;  /* 0x0000000867027824 */ /* 0x000fe200078e00ff */
[----:B------:R-:W-:Y:S01]  /*4dc0*/  LOP3.LUT R105, R4, 0x800, R105, 0xf8, !PT ;  /* 0x0000080004697812 */ /* 0x000fe200078ef869 */
[----:B------:R-:W-:Y:S01]  /*4dd0*/  UIADD3 UR4, UPT, UPT, UR43, 0x1200, URZ ;  /* 0x000012002b047890 */ /* 0x000fe2000fffe0ff */
[----:B------:R-:W-:Y:S01]  /*4de0*/  IMAD.MOV.U32 R110, RZ, RZ, RZ ;  /* 0x000000ffff6e7224 */ /* 0x000fe200078e00ff */
[----:B------:R-:W2:Y:S01]  /*4df0*/  LDC R42, c[0x0][0xb0c] ;  /* 0x0002c300ff2a7b82 */ /* 0x000ea20000000800 */
[----:B------:R-:W-:Y:S01]  /*4e00*/  LOP3.LUT R4, R3, 0x30, R2, 0x78, !PT ;  /* 0x0000003003047812 */ /* 0x000fe200078e7802 */
[----:B------:R-:W-:Y:S01]  /*4e10*/  IMAD.SHL.U32 R2, R106, 0x200000, RZ ;  /* 0x002000006a027824 */ /* 0x000fe200078e00ff */
[----:B------:R-:W3:Y:S01]  /*4e20*/  LDCU.64 UR46, c[0x0][0x348] ;  /* 0x00006900ff2e77ac */ /* 0x000ee20008000a00 */
[----:B------:R-:W-:Y:S01]  /*4e30*/  IMAD.SHL.U32 R3, R103, 0x10, RZ ;  /* 0x0000001067037824 */ /* 0x000fe200078e00ff */
[----:B------:R-:W-:Y:S01]  /*4e40*/  LOP3.LUT R105, R105, R4, RZ, 0xfc, !PT ;  /* 0x0000000469697212 */ /* 0x000fe200078efcff */
[----:B------:R-:W-:Y:S01]  /*4e50*/  IMAD.MOV.U32 R114, RZ, RZ, RZ ;  /* 0x000000ffff727224 */ /* 0x000fe200078e00ff */
[----:B------:R-:W4:Y:S01]  /*4e60*/  LDS R0, [UR43+0x120] ;  /* 0x0001202bff007984 */ /* 0x000f220008000800 */
[----:B------:R-:W1:Y:S01]  /*4e70*/  LDC R100, c[0x0][0xb20] ;  /* 0x0002c800ff647b82 */ /* 0x000e620000000800 */
[----:B------:R-:W-:Y:S01]  /*4e80*/  LOP3.LUT R2, R2, 0x200000, RZ, 0xc0, !PT ;  /* 0x0020000002027812 */ /* 0x000fe200078ec0ff */
[----:B------:R-:W-:Y:S01]  /*4e90*/  VIADD R104, R105, UR43 ;  /* 0x0000002b69687c36 */ /* 0x000fe20008000000 */
[----:B------:R-:W-:Y:S01]  /*4ea0*/  LOP3.LUT R3, R3, 0x20, RZ, 0xc0, !PT ;  /* 0x0000002003037812 */ /* 0x000fe200078ec0ff */
[----:B------:R-:W-:Y:S01]  /*4eb0*/  IMAD.U32 R111, RZ, RZ, UR4 ;  /* 0x00000004ff6f7e24 */ /* 0x000fe2000f8e00ff */
[----:B------:R-:W-:Y:S01]  /*4ec0*/  LOP3.LUT R47, R2, 0x400000, R47, 0xf8, !PT ;  /* 0x00400000022f7812 */ /* 0x000fe200078ef82f */
[----:B------:R-:W1:Y:S01]  /*4ed0*/  LDCU.64 UR38, c[0x0][0x888] ;  /* 0x00011100ff2677ac */ /* 0x000e620008000a00 */
[----:B------:R-:W-:Y:S01]  /*4ee0*/  IADD3 R104, PT, PT, -R3, 0x200, R104 ;  /* 0x0000020003687810 */ /* 0x000fe20007ffe168 */
[----:B------:R-:W1:Y:S01]  /*4ef0*/  LDC R41, c[0x0][0xb30] ;  /* 0x0002cc00ff297b82 */ /* 0x000e620000000800 */
[----:B------:R-:W-:-:S07]  /*4f00*/  UIADD3 UR42, UPT, UPT, UR43, 0x200, URZ ;  /* 0x000002002b2a7890 */ /* 0x000fce000fffe0ff */
[----:B------:R-:W1:Y:S08]  /*4f10*/  LDC.64 R90, c[0x0][0xb10] ;  /* 0x0002c400ff5a7b82 */ /* 0x000e700000000a00 */
[----:B------:R-:W1:Y:S08]  /*4f20*/  LDC.64 R38, c[0x0][0xb18] ;  /* 0x0002c600ff267b82 */ /* 0x000e700000000a00 */
[----:B------:R-:W1:Y:S01]  /*4f30*/  LDC.64 R86, c[0x0][0x888] ;  /* 0x00022200ff567b82 */ /* 0x000e620000000a00 */
[----:B----4-:R-:W-:-:S07]  /*4f40*/  IMAD.IADD R47, R0, 0x1, R47 ;  /* 0x00000001002f7824 */ /* 0x010fce00078e022f */
[----:B------:R-:W4:Y:S08]  /*4f50*/  LDC.64 R36, c[0x0][0xb28] ;  /* 0x0002ca00ff247b82 */ /* 0x000f300000000a00 */
[----:B------:R-:W1:Y:S08]  /*4f60*/  LDC.64 R88, c[0x0][0x890] ;  /* 0x00022400ff587b82 */ /* 0x000e700000000a00 */
[----:B------:R-:W1:Y:S08]  /*4f70*/  LDC.64 R84, c[0x0][0x8b0] ;  /* 0x00022c00ff547b82 */ /* 0x000e700000000a00 */
[----:B------:R-:W1:Y:S08]  /*4f80*/  LDC.64 R82, c[0x0][0x8a8] ;  /* 0x00022a00ff527b82 */ /* 0x000e700000000a00 */
[----:B--23--:R-:W1:Y:S02]  /*4f90*/  LDC R102, c[0x0][0x374] ;  /* 0x0000dd00ff667b82 */ /* 0x00ce640000000800 */
.L_x_113:
[C---:B------:R-:W-:Y:S02]  /*4fa0*/  LEA R0, R114.reuse, UR43, 0x3 ;  /* 0x0000002b72007c11 */ /* 0x040fe4000f8e18ff */
[----:B------:R-:W-:Y:S02]  /*4fb0*/  SHF.L.U32 R3, R109, 0x1f, RZ ;  /* 0x0000001f6d037819 */ /* 0x000fe400000006ff */
[----:B------:R-:W-:Y:S02]  /*4fc0*/  LEA R16, R114, UR43, 0x4 ;  /* 0x0000002b72107c11 */ /* 0x000fe4000f8e20ff */
[----:B--2---:R-:W2:Y:S02]  /*4fd0*/  SYNCS.PHASECHK.TRANS64.TRYWAIT P0, [R0+URZ+0x70], R3 ;  /* 0x00007003000075a7 */ /* 0x004ea400080011ff */
[----:B--23--:R-:W-:Y:S05]  /*4fe0*/  @!P0 BRA `(.L_x_96) ;  /* 0x0000002000988947 */ /* 0x00cfea0003800000 */
.L_x_150:
[----:B------:R-:W3:Y:S01]  /*4ff0*/  LDC.64 R12, c[0x0][0xb10] ;  /* 0x0002c400ff0c7b82 */ /* 0x000ee20000000a00 */
[----:B------:R-:W4:Y:S01]  /*5000*/  LDS.128 R16, [R16+0x100] ;  /* 0x0001000010107984 */ /* 0x000f220000000c00 */
[----:B-1----:R-:W-:Y:S01]  /*5010*/  ISETP.NE.AND P1, PT, R41, 0x1, PT ;  /* 0x000000012900780c */ /* 0x002fe20003f25270 */
[----:B--2---:R-:W-:Y:S01]  /*5020*/  VIADD R0, R0, 0x80 ;  /* 0x0000008000007836 */ /* 0x004fe20000000000 */
[----:B------:R-:W-:Y:S04]  /*5030*/  ISETP.GE.AND P0, PT, R40, 0x1, PT ;  /* 0x000000012800780c */ /* 0x000fe80003f06270 */
[----:B------:R-:W1:Y:S01]  /*5040*/  LDC.64 R10, c[0x0][0xb18] ;  /* 0x0002c600ff0a7b82 */ /* 0x000e620000000a00 */
[----:B------:R-:W-:Y:S01]  /*5050*/  PRMT R0, RZ, 0x654, R0 ;  /* 0x00000654ff007816 */ /* 0x000fe20000000000 */
[----:B------:R-:W-:Y:S01]  /*5060*/  @!PT LDS RZ, [RZ] ;  /* 0x00000000fffff984 */ /* 0x000fe20000000800 */
[----:B------:R-:W-:Y:S01]  /*5070*/  @!PT LDS RZ, [RZ] ;  /* 0x00000000fffff984 */ /* 0x000fe20000000800 */
[----:B------:R-:W-:Y:S01]  /*5080*/  @!PT LDS RZ, [RZ] ;  /* 0x00000000fffff984 */ /* 0x000fe20000000800 */
[----:B------:R-:W-:Y:S01]  /*5090*/  @!PT LDS RZ, [RZ] ;  /* 0x00000000fffff984 */ /* 0x000fe20000000800 */
[----:B------:R2:W-:Y:S06]  /*50a0*/  MEMBAR.ALL.CTA ;  /* 0x0000000000007992 */ /* 0x0005ec0000008000 */
[----:B--2---:R-:W2:Y:S01]  /*50b0*/  FENCE.VIEW.ASYNC.S ;  /* 0x00000000000073c6 */ /* 0x004ea20000000000 */
[----:B------:R-:W1:Y:S08]  /*50c0*/  @!P1 LDC R14, c[0x0][0xb20] ;  /* 0x0002c800ff0e9b82 */ /* 0x000e700000000800 */
[----:B------:R-:W1:Y:S01]  /*50d0*/  @!P1 LDC R9, c[0x0][0xb0c] ;  /* 0x0002c300ff099b82 */ /* 0x000e620000000800 */
[----:B--2---:R2:W-:Y:S01]  /*50e0*/  SYNCS.ARRIVE.TRANS64.RED.A1T0 RZ, [R0+URZ], RZ ;  /* 0x000000ff00ff79a7 */ /* 0x0045e200081004ff */
[----:B----4-:R-:W-:Y:S04]  /*50f0*/  LOP3.LUT P4, RZ, R18, 0x1, RZ, 0xc0, !PT ;  /* 0x0000000112ff7812 */ /* 0x010fe8000788c0ff */
[----:B------:R-:W-:Y:S09]  /*5100*/  P2R R112, PR, RZ, 0x10 ;  /* 0x00000010ff707803 */ /* 0x000ff20000000000 */
[----:B------:R-:W-:Y:S02]  /*5110*/  @P4 MOV R45, R16 ;  /* 0x00000010002d4202 */ /* 0x000fe40000000f00 */
[----:B------:R-:W-:Y:S01]  /*5120*/  @P4 LOP3.LUT R43, R17, 0xffff, RZ, 0xc0, !PT ;  /* 0x0000ffff112b4812 */ /* 0x000fe200078ec0ff */
[----:B--23--:R-:W-:Y:S06]  /*5130*/  @!P0 BRA `(.L_x_97) ;  /* 0x0000000000a48947 */ /* 0x00cfec0003800000 */
[----:B------:R-:W-:Y:S01]  /*5140*/  IMAD.HI.U32 R21, R102, R39, RZ ;  /* 0x0000002766157227 */ /* 0x000fe200078e00ff */
[----:B------:R-:W-:Y:S02]  /*5150*/  ISETP.NE.AND P0, PT, R38, 0x1, PT ;  /* 0x000000012600780c */ /* 0x000fe40003f05270 */
[----:B------:R-:W-:Y:S01]  /*5160*/  ISETP.NE.AND P2, PT, R40, 0x1, PT ;  /* 0x000000012800780c */ /* 0x000fe20003f45270 */
[----:B------:R-:W-:Y:S01]  /*5170*/  IMAD.HI.U32 R20, R101, R90, RZ ;  /* 0x0000005a65147227 */ /* 0x000fe200078e00ff */
[----:B------:R-:W-:Y:S02]  /*5180*/  SHF.R.U32.HI R21, RZ, R100, R21 ;  /* 0x00000064ff157219 */ /* 0x000fe40000011615 */
[----:B------:R-:W-:Y:S01]  /*5190*/  ISETP.NE.AND P3, PT, R42, 0x1, PT ;  /* 0x000000012a00780c */ /* 0x000fe20003f65270 */
[----:B------:R-:W-:Y:S01]  /*51a0*/  IMAD.HI.U32 R24, R45, R90, RZ ;  /* 0x0000005a2d187227 */ /* 0x000fe200078e00ff */
[----:B------:R-:W-:Y:S02]  /*51b0*/  SHF.R.U32.HI R20, RZ, R91, R20 ;  /* 0x0000005bff147219 */ /* 0x000fe40000011614 */
[----:B------:R-:W-:Y:S01]  /*51c0*/  SEL R3, R102, R21, !P0 ;  /* 0x0000001566037207 */ /* 0x000fe20004000000 */
[----:B------:R-:W-:Y:S01]  /*51d0*/  IMAD.HI.U32 R21, R43, R39, RZ ;  /* 0x000000272b157227 */ /* 0x000fe200078e00ff */
[----:B------:R-:W-:Y:S02]  /*51e0*/  SEL R7, R101, R20, !P3 ;  /* 0x0000001465077207 */ /* 0x000fe40005800000 */
[----:B------:R-:W-:Y:S01]  /*51f0*/  SHF.R.U32.HI R24, RZ, R91, R24 ;  /* 0x0000005bff187219 */ /* 0x000fe20000011618 */
[-C--:B------:R-:W-:Y:S04]  /*5200*/  IMAD.HI.U32 R20, R3, R36.reuse, RZ ;  /* 0x0000002403147227 */ /* 0x080fe800078e00ff */
[----:B------:R-:W-:Y:S01]  /*5210*/  IMAD.HI.U32 R22, R7, R36, RZ ;  /* 0x0000002407167227 */ /* 0x000fe200078e00ff */
[-C--:B------:R-:W-:Y:S02]  /*5220*/  @P2 SHF.R.U32.HI R3, RZ, R37.reuse, R20 ;  /* 0x00000025ff032219 */ /* 0x080fe40000011614 */
[----:B------:R-:W-:Y:S02]  /*5230*/  SHF.R.U32.HI R20, RZ, R100, R21 ;  /* 0x00000064ff147219 */ /* 0x000fe40000011615 */
[----:B------:R-:W-:Y:S01]  /*5240*/  @P2 SHF.R.U32.HI R7, RZ, R37, R22 ;  /* 0x00000025ff072219 */ /* 0x000fe20000011616 */
[C---:B------:R-:W-:Y:S01]  /*5250*/  IMAD R2, R40.reuse, R3, RZ ;  /* 0x0000000328027224 */ /* 0x040fe200078e02ff */
[----:B------:R-:W-:Y:S02]  /*5260*/  SEL R5, R43, R20, !P0 ;  /* 0x000000142b057207 */ /* 0x000fe40004000000 */
[----:B------:R-:W-:Y:S01]  /*5270*/  SEL R3, R45, R24, !P3 ;  /* 0x000000182d037207 */ /* 0x000fe20005800000 */
[----:B------:R-:W-:Y:S01]  /*5280*/  IMAD R4, R40, R7, RZ ;  /* 0x0000000728047224 */ /* 0x000fe200078e02ff */
[C---:B------:R-:W-:Y:S01]  /*5290*/  ISETP.GE.AND P0, PT, R5.reuse, R2, PT ;  /* 0x000000020500720c */ /* 0x040fe20003f06270 */
[----:B------:R-:W-:Y:S03]  /*52a0*/  IMAD.HI.U32 R6, R5, R36, RZ ;  /* 0x0000002405067227 */ /* 0x000fe600078e00ff */
[----:B------:R-:W-:Y:S01]  /*52b0*/  ISETP.GE.OR P0, PT, R3, R4, P0 ;  /* 0x000000040300720c */ /* 0x000fe20000706670 */
[----:B------:R-:W-:Y:S01]  /*52c0*/  IMAD.MOV R4, RZ, RZ, -R3 ;  /* 0x000000ffff047224 */ /* 0x000fe200078e0a03 */
[-C--:B------:R-:W-:Y:S03]  /*52d0*/  SHF.R.U32.HI R6, RZ, R37.reuse, R6 ;  /* 0x00000025ff067219 */ /* 0x080fe60000011606 */
[----:B------:R-:W-:Y:S01]  /*52e0*/  IMAD R45, R42, R4, R45 ;  /* 0x000000042a2d7224 */ /* 0x000fe200078e022d */
[----:B------:R-:W-:Y:S05]  /*52f0*/  SEL R15, R5, R6, !P2 ;  /* 0x00000006050f7207 */ /* 0x000fea0005000000 */
[----:B------:R-:W-:Y:S02]  /*5300*/  IMAD.MOV R6, RZ, RZ, -R15 ;  /* 0x000000ffff067224 */ /* 0x000fe400078e0a0f */
[C---:B------:R-:W-:Y:S04]  /*5310*/  @!P0 IMAD.HI.U32 R2, R3.reuse, R36, RZ ;  /* 0x0000002403028227 */ /* 0x040fe800078e00ff */
[----:B------:R-:W-:Y:S01]  /*5320*/  IMAD R6, R40, R6, R5 ;  /* 0x0000000628067224 */ /* 0x000fe200078e0205 */
[----:B------:R-:W-:Y:S04]  /*5330*/  @!P0 SHF.R.U32.HI R2, RZ, R37, R2 ;  /* 0x00000025ff028219 */ /* 0x000fe80000011602 */
[----:B------:R-:W-:Y:S02]  /*5340*/  @!P0 SEL R0, R3, R2, !P2 ;  /* 0x0000000203008207 */ /* 0x000fe40005000000 */
[----:B------:R-:W-:Y:S02]  /*5350*/  IADD3 R2, PT, PT, -R5, RZ, RZ ;  /* 0x000000ff05027210 */ /* 0x000fe40007ffe1ff */
[----:B------:R-:W-:Y:S01]  /*5360*/  @!P0 IADD3 R8, PT, PT, R15, -R0, RZ ;  /* 0x800000000f088210 */ /* 0x000fe20007ffe0ff */
[----:B------:R-:W-:Y:S02]  /*5370*/  @!P0 IMAD R0, R7, R6, R0 ;  /* 0x0000000607008224 */ /* 0x000fe400078e0200 */
[----:B------:R-:W-:Y:S02]  /*5380*/  IMAD R43, R38, R2, R43 ;  /* 0x00000002262b7224 */ /* 0x000fe400078e022b */
[----:B------:R-:W-:Y:S02]  /*5390*/  @!P0 IMAD R5, R8, R40, R3 ;  /* 0x0000002808058224 */ /* 0x000fe400078e0203 */
[----:B------:R-:W-:Y:S04]  /*53a0*/  @!P0 IMAD.MOV.U32 R3, RZ, RZ, R0 ;  /* 0x000000ffff038224 */ /* 0x000fe800078e0000 */
[----:B------:R-:W-:Y:S02]  /*53b0*/  IMAD R45, R3, R42, R45 ;  /* 0x0000002a032d7224 */ /* 0x000fe400078e022d */
[----:B------:R-:W-:Y:S07]  /*53c0*/  IMAD R43, R5, R38, R43 ;  /* 0x00000026052b7224 */ /* 0x000fee00078e022b */
.L_x_97:
[----:B------:R-:W-:Y:S01]  /*53d0*/  @!P1 IMAD.HI.U32 R0, R45, R12, RZ ;  /* 0x0000000c2d009227 */ /* 0x000fe200078e00ff */
[----:B-1----:R-:W-:Y:S01]  /*53e0*/  @!P1 ISETP.NE.AND P0, PT, R10, 0x1, PT ;  /* 0x000000010a00980c */ /* 0x002fe20003f05270 */
[----:B------:R-:W-:Y:S01]  /*53f0*/  ULOP3.LUT UP0, URZ, UR42, 0x1b0, URZ, 0xc0, !UPT ;  /* 0x000001b02aff7892 */ /* 0x000fe2000f80c0ff */
[----:B------:R-:W-:Y:S01]  /*5400*/  @!P1 ISETP.NE.AND P2, PT, R9, 0x1, PT ;  /* 0x000000010900980c */ /* 0x000fe20003f45270 */
[----:B------:R-:W-:Y:S01]  /*5410*/  @!P1 IMAD.HI.U32 R3, R43, R11, RZ ;  /* 0x0000000b2b039227 */ /* 0x000fe200078e00ff */
[----:B------:R-:W-:Y:S02]  /*5420*/  @!P1 SHF.R.U32.HI R0, RZ, R13, R0 ;  /* 0x0000000dff009219 */ /* 0x000fe40000011600 */
[----:B------:R-:W-:Y:S01]  /*5430*/  @P4 SHF.R.U32.HI R107, RZ, 0x10, R17 ;  /* 0x00000010ff6b4819 */ /* 0x000fe20000011611 */
[----:B------:R-:W-:Y:S01]  /*5440*/  VIADD R114, R114, 0x1 ;  /* 0x0000000172727836 */ /* 0x000fe20000000000 */
[----:B------:R-:W-:Y:S02]  /*5450*/  @!P1 SHF.R.U32.HI R2, RZ, R14, R3 ;  /* 0x0000000eff029219 */ /* 0x000fe40000011603 */
[----:B------:R-:W-:Y:S02]  /*5460*/  @!P1 SEL R3, R45, R0, !P2 ;  /* 0x000000002d039207 */ /* 0x000fe40005000000 */
[----:B------:R-:W-:Y:S05]  /*5470*/  @!P1 SEL R2, R43, R2, !P0 ;  /* 0x000000022b029207 */ /* 0x000fea0004000000 */
[----:B------:R-:W-:Y:S02]  /*5480*/  @!P1 IMAD.IADD R0, R2, 0x1, -R3 ;  /* 0x0000000102009824 */ /* 0x000fe400078e0a03 */
[----:B------:R-:W-:Y:S02]  /*5490*/  @!P1 IMAD.IADD R2, R3, 0x1, -R2 ;  /* 0x0000000103029824 */ /* 0x000fe400078e0a02 */
[----:B------:R-:W-:Y:S02]  /*54a0*/  @!P1 IMAD R45, R0, R9, R45 ;  /* 0x00000009002d9224 */ /* 0x000fe400078e022d */
[----:B------:R-:W-:Y:S01]  /*54b0*/  @!P1 IMAD R43, R2, R10, R43 ;  /* 0x0000000a022b9224 */ /* 0x000fe200078e022b */
[----:B------:R-:W-:Y:S06]  /*54c0*/  BRA.U !UP0, `(.L_x_98) ;  /* 0x0000000108407547 */ /* 0x000fec000b800000 */
[----:B------:R-:W1:Y:S01]  /*54d0*/  LDCU.64 UR8, c[0x4][0x80] ;  /* 0x01001000ff0877ac */ /* 0x000e620008000a00 */
[----:B------:R-:W-:Y:S01]  /*54e0*/  MOV R3, 0x0 ;  /* 0x0000000000037802 */ /* 0x000fe20000000f00 */
[----:B------:R-:W-:Y:S02]  /*54f0*/  HFMA2 R12, -RZ, RZ, 0, 5.9604644775390625e-08 ;  /* 0x00000001ff0c7431 */ /* 0x000fe400000001ff */
[----:B------:R-:W-:Y:S02]  /*5500*/  IMAD.MOV.U32 R8, RZ, RZ, 0x70 ;  /* 0x00000070ff087424 */ /* 0x000fe400078e00ff */
[----:B------:R-:W-:Y:S01]  /*5510*/  IMAD.MOV.U32 R13, RZ, RZ, RZ ;  /* 0x000000ffff0d7224 */ /* 0x000fe200078e00ff */
[----:B------:R-:W2:Y:S01]  /*5520*/  LDCU.64 UR6, c[0x4][0x88] ;  /* 0x01001100ff0677ac */ /* 0x000ea20008000a00 */
[----:B------:R-:W3:Y:S01]  /*5530*/  LDC.64 R2, c[0x4][R3] ;  /* 0x0100000003027b82 */ /* 0x000ee20000000a00 */
[----:B------:R-:W4:Y:S01]  /*5540*/  LDCU.64 UR4, c[0x4][0x8] ;  /* 0x01000100ff0477ac */ /* 0x000f220008000a00 */
[----:B-1----:R-:W-:Y:S01]  /*5550*/  MOV R5, UR9 ;  /* 0x0000000900057c02 */ /* 0x002fe20008000f00 */
[----:B------:R-:W-:Y:S01]  /*5560*/  IMAD.U32 R4, RZ, RZ, UR8 ;  /* 0x00000008ff047e24 */ /* 0x000fe2000f8e00ff */
[----:B--2---:R-:W-:Y:S01]  /*5570*/  MOV R7, UR7 ;  /* 0x0000000700077c02 */ /* 0x004fe20008000f00 */
[----:B------:R-:W-:Y:S01]  /*5580*/  IMAD.U32 R6, RZ, RZ, UR6 ;  /* 0x00000006ff067e24 */ /* 0x000fe2000f8e00ff */
[----:B----4-:R-:W-:Y:S01]  /*5590*/  MOV R11, UR5 ;  /* 0x00000005000b7c02 */ /* 0x010fe20008000f00 */
[----:B------:R-:W-:Y:S02]  /*55a0*/  IMAD.U32 R10, RZ, RZ, UR4 ;  /* 0x00000004ff0a7e24 */ /* 0x000fe4000f8e00ff */
[----:B------:R-:W-:Y:S07]  /*55b0*/  LEPC R20, `(.L_x_98) ;  /* 0x000000001014794e */ /* 0x000fee0000000000 */
[----:B---3-5:R-:W-:Y:S05]  /*55c0*/  CALL.ABS.NOINC R2 ;  /* 0x0000000002007343 */ /* 0x028fea0003c00000 */
.L_x_98:
[----:B------:R-:W-:Y:S01]  /*55d0*/  LOP3.LUT P0, RZ, R111, 0x1b0, RZ, 0xc0, !PT ;  /* 0x000001b06fff7812 */ /* 0x000fe2000780c0ff */
[----:B------:R-:W-:Y:S11]  /*55e0*/  BSSY.RECONVERGENT B6, `(.L_x_99) ;  /* 0x0000013000067945 */ /* 0x000ff60003800200 */
[----:B------:R-:W-:Y:S01]  /*55f0*/  @!UPT UIADD3 URZ, UPT, UPT, URZ, URZ, URZ ;  /* 0x000000fffffff290 */ /* 0x000fe2000fffe0ff */
[----:B------:R-:W-:Y:S05]  /*5600*/  @!P0 BRA `(.L_x_100) ;  /* 0x0000000000408947 */ /* 0x000fea0003800000 */
        /* <DEDUP_REMOVED lines=16> */
.L_x_100:
[----:B------:R-:W-:Y:S05]  /*5710*/  BSYNC.RECONVERGENT B6 ;  /* 0x0000000000067941 */ /* 0x000fea0003800200 */
.L_x_99:
[----:B------:R-:W-:Y:S01]  /*5720*/  ISETP.NE.U32.AND P3, PT, R88, RZ, PT ;  /* 0x000000ff5800720c */ /* 0x000fe20003f65070 */
[----:B------:R-:W-:Y:S01]  /*5730*/  UISETP.NE.AND UP1, UPT, UR44, URZ, UPT ;  /* 0x000000ff2c00728c */ /* 0x000fe2000bf25270 */
[----:B------:R-:W-:Y:S02]  /*5740*/  ISETP.NE.U32.AND P4, PT, R84, RZ, PT ;  /* 0x000000ff5400720c */ /* 0x000fe40003f85070 */
[----:B------:R-:W-:Y:S02]  /*5750*/  ISETP.NE.AND.EX P3, PT, R89, RZ, PT, P3 ;  /* 0x000000ff5900720c */ /* 0x000fe40003f65330 */
[----:B------:R-:W-:Y:S02]  /*5760*/  PLOP3.LUT P1, PT, PT, PT, PT, 0x8, 0x80 ;  /* 0x000000000080781c */ /* 0x000fe40003f2e170 */
[----:B------:R-:W-:Y:S02]  /*5770*/  PLOP3.LUT P0, PT, PT, PT, UP1, 0x80, 0x8 ;  /* 0x000000000008781c */ /* 0x000fe40003f0f018 */
[----:B------:R-:W-:Y:S02]  /*5780*/  ISETP.NE.AND.EX P4, PT, R85, RZ, PT, P4 ;  /* 0x000000ff5500720c */ /* 0x000fe40003f85340 */
[----:B------:R-:W1:Y:S09]  /*5790*/  @UP1 LDCU.64 UR4, c[0x0][0x888] ;  /* 0x00011100ff0417ac */ /* 0x000e720008000a00 */
[----:B------:R-:W-:Y:S01]  /*57a0*/  @P0 PLOP3.LUT P1, PT, P3, PT, PT, 0x80, 0x8 ;  /* 0x000000000008081c */ /* 0x000fe20001f2f070 */
[----:B-1----:R-:W-:Y:S04]  /*57b0*/  @UP1 UISETP.NE.U32.AND UP0, UPT, UR4, URZ, UPT ;  /* 0x000000ff0400128c */ /* 0x002fe8000bf05070 */
[----:B------:R-:W-:Y:S04]  /*57c0*/  @UP1 UISETP.NE.AND.EX UP0, UPT, UR5, URZ, UPT, UP0 ;  /* 0x000000ff0500128c */ /* 0x000fe8000bf05300 */
[----:B------:R-:W-:Y:S01]  /*57d0*/  @UP1 USEL UR4, URZ, 0xffffffff, UP0 ;  /* 0xffffffffff041887 */ /* 0x000fe20008000000 */
[----:B------:R-:W-:Y:S11]  /*57e0*/  @!P3 BRA `(.L_x_101) ;  /* 0x00000000002cb947 */ /* 0x000ff60003800000 */
[----:B------:R-:W-:Y:S01]  /*57f0*/  ISETP.NE.U32.AND P2, PT, R86, RZ, PT ;  /* 0x000000ff5600720c */ /* 0x000fe20003f45070 */
[----:B------:R-:W-:Y:S03]  /*5800*/  IMAD.MOV.U32 R95, RZ, RZ, 0x1 ;  /* 0x00000001ff5f7424 */ /* 0x000fe600078e00ff */
[----:B------:R-:W-:Y:S11]  /*5810*/  ISETP.NE.AND.EX P2, PT, R87, RZ, PT, P2 ;  /* 0x000000ff5700720c */ /* 0x000ff60003f45320 */
[----:B------:R-:W-:Y:S02]  /*5820*/  @!UPT UIADD3 URZ, UPT, UPT, URZ, URZ, URZ ;  /* 0x000000fffffff290 */ /* 0x000fe4000fffe0ff */
[----:B------:R-:W1:Y:S01]  /*5830*/  @P2 LDC.64 R2, c[0x0][0x888] ;  /* 0x00022200ff022b82 */ /* 0x000e620000000a00 */
[----:B------:R-:W-:Y:S04]  /*5840*/  @P2 IMAD R0, R88, UR36, RZ ;  /* 0x0000002458002c24 */ /* 0x000fe8000f8e02ff */
[----:B-1----:R-:W-:Y:S04]  /*5850*/  @P2 IMAD.WIDE R2, R0, 0x4, R2 ;  /* 0x0000000400022825 */ /* 0x002fe800078e0202 */
[----:B------:R-:W-:Y:S01]  /*5860*/  HFMA2 R0, -RZ, RZ, 0, 5.9604644775390625e-08 ;  /* 0x00000001ff007431 */ /* 0x000fe200000001ff */
[----:B-----5:R1:W5:Y:S04]  /*5870*/  @P2 LDG.E R49, desc[UR40][R2.64] ;  /* 0x0000002802312981 */ /* 0x020368000c1e1900 */
[----:B------:R-:W-:Y:S01]  /*5880*/  @!P2 PRMT R95, R0, 0x7610, R95 ;  /* 0x00007610005fa816 */ /* 0x000fe2000000005f */
[----:B-1----:R-:W2:Y:S06]  /*5890*/  @!P2 LDC R49, c[0x0][0x880] ;  /* 0x00022000ff31ab82 */ /* 0x002eac0000000800 */
.L_x_101:
[----:B------:R-:W-:Y:S05]  /*58a0*/  @!P4 BRA `(.L_x_102) ;  /* 0x000000000020c947 */ /* 0x000fea0003800000 */
[----:B------:R-:W-:Y:S04]  /*58b0*/  ISETP.NE.U32.AND P2, PT, R82, RZ, PT ;  /* 0x000000ff5200720c */ /* 0x000fe80003f45070 */
[----:B------:R-:W-:Y:S11]  /*58c0*/  ISETP.NE.AND.EX P2, PT, R83, RZ, PT, P2 ;  /* 0x000000ff5300720c */ /* 0x000ff60003f45320 */
[----:B------:R-:W-:Y:S02]  /*58d0*/  @!UPT UIADD3 URZ, UPT, UPT, URZ, URZ, URZ ;  /* 0x000000fffffff290 */ /* 0x000fe4000fffe0ff */
[----:B------:R-:W1:Y:S01]  /*58e0*/  @P2 LDC.64 R2, c[0x0][0x8a8] ;  /* 0x00022a00ff022b82 */ /* 0x000e620000000a00 */
[----:B------:R-:W-:Y:S04]  /*58f0*/  @P2 IMAD R0, R84, UR36, RZ ;  /* 0x0000002454002c24 */ /* 0x000fe8000f8e02ff */
[----:B-1----:R-:W-:Y:S05]  /*5900*/  @P2 IMAD.WIDE R2, R0, 0x4, R2 ;  /* 0x0000000400022825 */ /* 0x002fea00078e0202 */
[----:B-----5:R1:W5:Y:S02]  /*5910*/  @P2 LDG.E R46, desc[UR40][R2.64] ;  /* 0x00000028022e2981 */ /* 0x020364000c1e1900 */
[----:B-1----:R-:W3:Y:S02]  /*5920*/  @!P2 LDC R46, c[0x0][0x8a0] ;  /* 0x00022800ff2eab82 */ /* 0x002ee40000000800 */
.L_x_102:
[----:B--2--5:R-:W-:Y:S01]  /*5930*/  @P0 FSETP.NEU.AND P4, PT, R49, RZ, PT ;  /* 0x000000ff3100020b */ /* 0x024fe20003f8d000 */
[----:B------:R-:W-:Y:S01]  /*5940*/  IMAD.U32 R0, RZ, RZ, UR4 ;  /* 0x00000004ff007e24 */ /* 0x000fe2000f8e00ff */
[----:B------:R-:W-:Y:S01]  /*5950*/  @P0 LOP3.LUT P2, RZ, R95, 0xff, RZ, 0xc0, !PT ;  /* 0x000000ff5fff0812 */ /* 0x000fe2000784c0ff */
[----:B------:R-:W-:Y:S01]  /*5960*/  BSSY B1, `(.L_x_103) ;  /* 0x0000034000017945 */ /* 0x000fe20003800000 */
[----:B------:R-:W-:Y:S01]  /*5970*/  @P0 SEL R3, RZ, 0xffffffff, P4 ;  /* 0xffffffffff030807 */ /* 0x000fe20002000000 */
[C---:B------:R-:W-:Y:S01]  /*5980*/  IMAD R32, R44.reuse, 0x20, R47 ;  /* 0x000000202c207824 */ /* 0x040fe200078e022f */
[----:B------:R-:W-:Y:S02]  /*5990*/  LEA R113, R44, UR43, 0x3 ;  /* 0x0000002b2c717c11 */ /* 0x000fe4000f8e18ff */
[----:B------:R-:W-:Y:S02]  /*59a0*/  CS2R R54, SRZ ;  /* 0x0000000000367805 */ /* 0x000fe4000001ff00 */
[----:B------:R-:W-:Y:S02]  /*59b0*/  @P1 SEL R3, R0, R3, !P2 ;  /* 0x0000000300031207 */ /* 0x000fe40005000000 */
[----:B------:R-:W-:Y:S02]  /*59c0*/  CS2R R52, SRZ ;  /* 0x0000000000347805 */ /* 0x000fe4000001ff00 */
[----:B------:R-:W-:Y:S02]  /*59d0*/  SHF.L.U32 R2, R110, 0x1f, RZ ;  /* 0x0000001f6e027819 */ /* 0x000fe400000006ff */
[----:B------:R-:W-:Y:S02]  /*59e0*/  CS2R R58, SRZ ;  /* 0x00000000003a7805 */ /* 0x000fe4000001ff00 */
[----:B------:R-:W-:Y:S02]  /*59f0*/  @P0 LOP3.LUT R3, R3, 0x1, RZ, 0xc0, !PT ;  /* 0x0000000103030812 */ /* 0x000fe400078ec0ff */
[----:B------:R-:W-:Y:S02]  /*5a00*/  CS2R R56, SRZ ;  /* 0x0000000000387805 */ /* 0x000fe4000001ff00 */
[----:B------:R-:W-:Y:S02]  /*5a10*/  PLOP3.LUT P5, PT, PT, PT, PT, 0x8, 0x80 ;  /* 0x000000000080781c */ /* 0x000fe40003fae170 */
[----:B------:R-:W-:Y:S11]  /*5a20*/  ISETP.NE.U32.OR P1, PT, R3, 0x1, !P0 ;  /* 0x000000010300780c */ /* 0x000ff60004725470 */
[----:B------:R-:W-:Y:S02]  /*5a30*/  @!UPT UIADD3 URZ, UPT, UPT, URZ, URZ, URZ ;  /* 0x000000fffffff290 */ /* 0x000fe4000fffe0ff */
[----:B------:R-:W-:Y:S04]  /*5a40*/  @P1 SHF.L.U32 R4, R108, 0x1f, RZ ;  /* 0x0000001f6c041819 */ /* 0x000fe800000006ff */
[----:B------:R-:W1:Y:S01]  /*5a50*/  @P1 SYNCS.PHASECHK.TRANS64.TRYWAIT P0, [UR43+0x50], R4 ;  /* 0x00005004ff0015a7 */ /* 0x000e62000800112b */
[----:B------:R2:W4:Y:S01]  /*5a60*/  SYNCS.PHASECHK.TRANS64.TRYWAIT P4, [R113+URZ+0x90], R2 ;  /* 0x00009002710075a7 */ /* 0x00052200080811ff */
[----:B-1----:R-:W-:Y:S01]  /*5a70*/  @P1 PLOP3.LUT P5, PT, P0, PT, PT, 0x8, 0x80 ;  /* 0x000000000080181c */ /* 0x002fe200007ae170 */
[----:B------:R-:W-:Y:S01]  /*5a80*/  @!UPT UIADD3 URZ, UPT, UPT, URZ, URZ, URZ ;  /* 0x000000fffffff290 */ /* 0x000fe2000fffe0ff */
[----:B--2-4-:R-:W-:Y:S11]  /*5a90*/  @!P1 BRA `(.L_x_104) ;  /* 0x0000000000809947 */ /* 0x014ff60003800000 */
[----:B------:R-:W-:Y:S01]  /*5aa0*/  ISETP.NE.U32.AND P0, PT, RZ, UR38, PT ;  /* 0x00000026ff007c0c */ /* 0x000fe2000bf05070 */
[----:B------:R-:W-:Y:S01]  /*5ab0*/  BSSY B0, `(.L_x_105) ;  /* 0x0000012000007945 */ /* 0x000fe20003800000 */
[----:B------:R-:W-:Y:S02]  /*5ac0*/  FSETP.NEU.AND P2, PT, R49, RZ, PT ;  /* 0x000000ff3100720b */ /* 0x000fe40003f4d000 */
[----:B------:R-:W-:Y:S02]  /*5ad0*/  CS2R R58, SRZ ;  /* 0x00000000003a7805 */ /* 0x000fe4000001ff00 */
[----:B------:R-:W-:Y:S02]  /*5ae0*/  ISETP.NE.AND.EX P0, PT, RZ, UR39, PT, P0 ;  /* 0x00000027ff007c0c */ /* 0x000fe4000bf05300 */
[----:B------:R-:W-:Y:S02]  /*5af0*/  CS2R R56, SRZ ;  /* 0x0000000000387805 */ /* 0x000fe4000001ff00 */
[----:B------:R-:W-:Y:S02]  /*5b00*/  LOP3.LUT P1, RZ, R95, 0xff, RZ, 0xc0, !PT ;  /* 0x000000ff5fff7812 */ /* 0x000fe4000782c0ff */
[----:B------:R-:W-:Y:S02]  /*5b10*/  CS2R R54, SRZ ;  /* 0x0000000000367805 */ /* 0x000fe4000001ff00 */
[----:B------:R-:W-:Y:S02]  /*5b20*/  SEL R0, RZ, 0xffffffff, P2 ;  /* 0xffffffffff007807 */ /* 0x000fe40001000000 */
[----:B------:R-:W-:Y:S02]  /*5b30*/  CS2R R52, SRZ ;  /* 0x0000000000347805 */ /* 0x000fe4000001ff00 */
[----:B------:R-:W-:Y:S04]  /*5b40*/  SEL R3, RZ, 0xffffffff, P0 ;  /* 0xffffffffff037807 */ /* 0x000fe80000000000 */
[----:B------:R-:W-:Y:S04]  /*5b50*/  @P3 SEL R0, R3, R0, !P1 ;  /* 0x0000000003003207 */ /* 0x000fe80004800000 */
[----:B------:R-:W-:Y:S04]  /*5b60*/  LOP3.LUT R0, R0, 0x1, RZ, 0xc0, !PT ;  /* 0x0000000100007812 */ /* 0x000fe800078ec0ff */
[----:B------:R-:W-:Y:S01]  /*5b70*/  ISETP.NE.U32.AND P0, PT, R0, 0x1, PT ;  /* 0x000000010000780c */ /* 0x000fe20003f05070 */
[----:B------:R-:W-:Y:S01]  /*5b80*/  @!UPT UIADD3 URZ, UPT, UPT, URZ, URZ, URZ ;  /* 0x000000fffffff290 */ /* 0x000fe2000fffe0ff */
[----:B------:R-:W-:Y:S11]  /*5b90*/  @!P5 BRA `(.L_x_106) ;  /* 0x00000000000cd947 */ /* 0x000ff60003800000 */
[----:B------:R-:W-:Y:S04]  /*5ba0*/  SHF.L.U32 R3, R108, 0x1f, RZ ;  /* 0x0000001f6c037819 */ /* 0x000fe800000006ff */
[----:B------:R-:W1:Y:S02]  /*5bb0*/  SYNCS.PHASECHK.TRANS64.TRYWAIT P1, [UR43+0x50], R3 ;  /* 0x00005003ff0075a7 */ /* 0x000e64000802112b */
[----:B-1----:R-:W-:Y:S05]  /*5bc0*/  @!P1 BRA `(.L_x_107) ;  /* 0x0000001400b49947 */ /* 0x002fea0003800000 */
.L_x_106:
[----:B------:R-:W-:Y:S05]  /*5bd0*/  BSYNC B0 ;  /* 0x0000000000007941 */ /* 0x000fea0003800000 */
.L_x_105:
[----:B------:R2:W4:Y:S01]  /*5be0*/  @P0 LDS.128 R56, [R105+UR43+0x200] ;  /* 0x0002002b69380984 */ /* 0x0005220008000c00 */
[----:B------:R-:W-:Y:S01]  /*5bf0*/  UIADD3 UR4, UPT, UPT, UR43, 0x58, URZ ;  /* 0x000000582b047890 */ /* 0x000fe2000fffe0ff */
[----:B------:R-:W-:Y:S02]  /*5c00*/  LOP3.LUT R108, R108, 0x1, RZ, 0x3c, !PT ;  /* 0x000000016c6c7812 */ /* 0x000fe400078e3cff */
[----:B------:R2:W1:Y:S01]  /*5c10*/  @P0 LDS.128 R52, [R104+0x10] ;  /* 0x0000100068340984 */ /* 0x0004620000000c00 */
[----:B------:R-:W-:Y:S01]  /*5c20*/  UPRMT UR4, UR37, 0x654, UR4 ;  /* 0x0000065425047896 */ /* 0x000fe20008000004 */
[----:B------:R-:W-:Y:S01]  /*5c30*/  @!PT LDS RZ, [RZ] ;  /* 0x00000000fffff984 */ /* 0x000fe20000000800 */
[----:B------:R-:W-:Y:S01]  /*5c40*/  @!PT LDS RZ, [RZ] ;  /* 0x00000000fffff984 */ /* 0x000fe20000000800 */
[----:B------:R-:W-:Y:S01]  /*5c50*/  @!PT LDS RZ, [RZ] ;  /* 0x00000000fffff984 */ /* 0x000fe20000000800 */
[----:B------:R-:W-:Y:S01]  /*5c60*/  @!PT LDS RZ, [RZ] ;  /* 0x00000000fffff984 */ /* 0x000fe20000000800 */
[----:B------:R5:W-:Y:S06]  /*5c70*/  MEMBAR.ALL.CTA ;  /* 0x0000000000007992 */ /* 0x000bec0000008000 */
[----:B-----5:R-:W5:Y:S02]  /*5c80*/  FENCE.VIEW.ASYNC.S ;  /* 0x00000000000073c6 */ /* 0x020f640000000000 */
[----:B-----5:R-:W-:Y:S03]  /*5c90*/  SYNCS.ARRIVE.TRANS64.RED.A1T0 RZ, [UR4], RZ ;  /* 0x000000ffffff79a7 */ /* 0x020fe60008100404 */
.L_x_104:
[----:B------:R-:W-:Y:S05]  /*5ca0*/  BSYNC B1 ;  /* 0x0000000000017941 */ /* 0x000fea0003800000 */
.L_x_103:
[----:B-1----:R-:W-:Y:S04]  /*5cb0*/  SHF.R.U32.HI R3, RZ, 0x15, R32 ;  /* 0x00000015ff037819 */ /* 0x002fe80000011620 */
[----:B------:R-:W-:Y:S01]  /*5cc0*/  LOP3.LUT P0, RZ, R3, 0x3, R106, 0x48, !PT ;  /* 0x0000000303ff7812 */ /* 0x000fe2000780486a */
[----:B------:R-:W-:Y:S01]  /*5cd0*/  @!UPT UIADD3 URZ, UPT, UPT, URZ, URZ, URZ ;  /* 0x000000fffffff290 */ /* 0x000fe2000fffe0ff */
[----:B------:R-:W-:Y:S11]  /*5ce0*/  @P4 BRA `(.L_x_108) ;  /* 0x0000000000084947 */ /* 0x000ff60003800000 */
[----:B------:R-:W1:Y:S02]  /*5cf0*/  SYNCS.PHASECHK.TRANS64.TRYWAIT P1, [R113+URZ+0x90], R2 ;  /* 0x00009002710075a7 */ /* 0x000e6400080211ff */
[----:B-1----:R-:W-:Y:S05]  /*5d00*/  @!P1 BRA `(.L_x_109) ;  /* 0x00000014007c9947 */ /* 0x002fea0003800000 */
.L_x_108:
[----:B------:R-:W-:Y:S05]  /*5d10*/  @!P0 BRA `(.L_x_110) ;  /* 0x0000000000408947 */ /* 0x000fea0003800000 */
[----:B------:R-:W1:Y:S01]  /*5d20*/  LDCU.64 UR8, c[0x4][0x70] ;  /* 0x01000e00ff0877ac */ /* 0x000e620008000a00 */
[----:B------:R-:W-:Y:S01]  /*5d30*/  MOV R3, 0x0 ;  /* 0x0000000000037802 */ /* 0x000fe20000000f00 */
[----:B------:R-:W-:Y:S02]  /*5d40*/  HFMA2 R12, -RZ, RZ, 0, 5.9604644775390625e-08 ;  /* 0x00000001ff0c7431 */ /* 0x000fe400000001ff */
[----:B------:R-:W-:Y:S02]  /*5d50*/  IMAD.MOV.U32 R8, RZ, RZ, 0x192 ;  /* 0x00000192ff087424 */ /* 0x000fe400078e00ff */
[----:B------:R-:W-:Y:S01]  /*5d60*/  IMAD.MOV.U32 R13, RZ, RZ, RZ ;  /* 0x000000ffff0d7224 */ /* 0x000fe200078e00ff */
[----:B------:R-:W5:Y:S01]  /*5d70*/  LDCU.64 UR6, c[0x4][0x78] ;  /* 0x01000f00ff0677ac */ /* 0x000f620008000a00 */
[----:B------:R-:W2:Y:S01]  /*5d80*/  LDC.64 R2, c[0x4][R3] ;  /* 0x0100000003027b82 */ /* 0x000ea20000000a00 */
[----:B------:R-:W3:Y:S01]  /*5d90*/  LDCU.64 UR4, c[0x4][0x10] ;  /* 0x01000200ff0477ac */ /* 0x000ee20008000a00 */
[----:B-1----:R-:W-:Y:S01]  /*5da0*/  MOV R5, UR9 ;  /* 0x0000000900057c02 */ /* 0x002fe20008000f00 */
[----:B------:R-:W-:Y:S01]  /*5db0*/  IMAD.U32 R4, RZ, RZ, UR8 ;  /* 0x00000008ff047e24 */ /* 0x000fe2000f8e00ff */
[----:B-----5:R-:W-:Y:S01]  /*5dc0*/  MOV R7, UR7 ;  /* 0x0000000700077c02 */ /* 0x020fe20008000f00 */
[----:B------:R-:W-:Y:S01]  /*5dd0*/  IMAD.U32 R6, RZ, RZ, UR6 ;  /* 0x00000006ff067e24 */ /* 0x000fe2000f8e00ff */
[----:B---3--:R-:W-:Y:S01]  /*5de0*/  MOV R11, UR5 ;  /* 0x00000005000b7c02 */ /* 0x008fe20008000f00 */
[----:B------:R-:W-:Y:S02]  /*5df0*/  IMAD.U32 R10, RZ, RZ, UR4 ;  /* 0x00000004ff0a7e24 */ /* 0x000fe4000f8e00ff */
[----:B------:R-:W-:Y:S07]  /*5e00*/  LEPC R20, `(.L_x_110) ;  /* 0x000000001014794e */ /* 0x000fee0000000000 */
[----:B--2-4-:R-:W-:Y:S05]  /*5e10*/  CALL.ABS.NOINC R2 ;  /* 0x0000000002007343 */ /* 0x014fea0003c00000 */
.L_x_110:
[----:B------:R-:W-:Y:S01]  /*5e20*/  LOP3.LUT P0, RZ, R103, 0x60, RZ, 0xc0, !PT ;  /* 0x0000006067ff7812 */ /* 0x000fe2000780c0ff */
[----:B------:R-:W-:Y:S05]  /*5e30*/  WARPSYNC.ALL ;  /* 0x0000000000007948 */ /* 0x000fea0003800000 */
[----:B------:R-:W-:Y:S01]  /*5e40*/  R2UR UR4, R32 ;  /* 0x00000000200472ca */ /* 0x000fe200000e0000 */
[----:B------:R-:W-:Y:S01]  /*5e50*/  BSSY.RECONVERGENT B0, `(.L_x_111) ;  /* 0x000009e000007945 */ /* 0x000fe20003800200 */
[-C--:B----4-:R-:W-:Y:S02]  /*5e60*/  F2FP.F16.E4M3.UNPACK_B R50, R56.reuse ;  /* 0x00000038ff32723e */ /* 0x090fe400020006ff */
[----:B------:R-:W-:Y:S02]  /*5e70*/  F2FP.F16.E4M3.UNPACK_B R63, R56.H1 ;  /* 0x00000038ff3f723e */ /* 0x000fe400030006ff */
[-C--:B------:R-:W-:Y:S01]  /*5e80*/  F2FP.F16.E4M3.UNPACK_B R56, R57.reuse ;  /* 0x00000039ff38723e */ /* 0x080fe200020006ff */
[--C-:B------:R-:W-:Y:S01]  /*5e90*/  HADD2.F32 R48, -RZ, R50.reuse.H0_H0 ;  /* 0x20000032ff307230 */ /* 0x100fe20000004100 */
[----:B------:R-:W-:Y:S01]  /*5ea0*/  F2FP.F16.E4M3.UNPACK_B R57, R57.H1 ;  /* 0x00000039ff39723e */ /* 0x000fe200030006ff */
[----:B------:R-:W-:Y:S01]  /*5eb0*/  HADD2.F32 R50, -RZ, R50.H1_H1 ;  /* 0x30000032ff327230 */ /* 0x000fe20000004100 */
[-C--:B------:R-:W-:Y:S01]  /*5ec0*/  F2FP.F16.E4M3.UNPACK_B R66, R52.reuse ;  /* 0x00000034ff42723e */ /* 0x080fe200020006ff */
[--C-:B------:R-:W-:Y:S01]  /*5ed0*/  HADD2.F32 R51, -RZ, R63.reuse.H0_H0 ;  /* 0x2000003fff337230 */ /* 0x100fe20000004100 */
[----:B------:R-:W-:Y:S01]  /*5ee0*/  F2FP.F16.E4M3.UNPACK_B R68, R52.H1 ;  /* 0x00000034ff44723e */ /* 0x000fe200030006ff */
[----:B------:R-:W1:Y:S01]  /*5ef0*/  LDTM.x32 R4, tmem[UR4] ;  /* 0x00000004000479ee */ /* 0x000e6200082c0000 */
[----:B------:R-:W-:Y:S01]  /*5f00*/  NOP ;  /* 0x0000000000007918 */ /* 0x000fe20000000000 */
[----:B------:R-:W-:Y:S01]  /*5f10*/  IADD3 R113, PT, PT, R113, 0xb0, RZ ;  /* 0x000000b071717810 */ /* 0x000fe20007ffe0ff */
[--C-:B------:R-:W-:Y:S01]  /*5f20*/  HADD2.F32 R65, -RZ, R66.reuse.H0_H0 ;  /* 0x20000042ff417230 */ /* 0x100fe20000004100 */
[----:B------:R-:W-:Y:S01]  /*5f30*/  F2FP.F16.E4M3.UNPACK_B R61, R58 ;  /* 0x0000003aff3d723e */ /* 0x000fe200020006ff */
[----:B------:R-:W-:Y:S01]  /*5f40*/  HADD2.F32 R66, -RZ, R66.H1_H1 ;  /* 0x30000042ff427230 */ /* 0x000fe20000004100 */
[----:B------:R-:W-:Y:S01]  /*5f50*/  LOP3.LUT R113, R113, 0xfefffff8, RZ, 0xc0, !PT ;  /* 0xfefffff871717812 */ /* 0x000fe200078ec0ff */
[----:B------:R-:W-:Y:S01]  /*5f60*/  HADD2.F32 R52, -RZ, R63.H1_H1 ;  /* 0x3000003fff347230 */ /* 0x000fe20000004100 */
[-C--:B------:R-:W-:Y:S01]  /*5f70*/  F2FP.F16.E4M3.UNPACK_B R70, R53.reuse ;  /* 0x00000035ff46723e */ /* 0x080fe200020006ff */
[----:B------:R-:W-:Y:S01]  /*5f80*/  HADD2.F32 R67, -RZ, R68.H0_H0 ;  /* 0x20000044ff437230 */ /* 0x000fe20000004100 */
[----:B-1----:R1:W-:Y:S01]  /*5f90*/  SYNCS.ARRIVE.TRANS64.RED.A1T0 RZ, [R113+URZ], RZ ;  /* 0x000000ff71ff79a7 */ /* 0x0023e200081004ff */
[----:B------:R-:W-:Y:S01]  /*5fa0*/  F2FP.F16.E4M3.UNPACK_B R72, R53.H1 ;  /* 0x00000035ff48723e */ /* 0x000fe200030006ff */
[----:B------:R-:W-:Y:S01]  /*5fb0*/  HADD2.F32 R53, -RZ, R56.H0_H0 ;  /* 0x20000038ff357230 */ /* 0x000fe20000004100 */
[-C--:B------:R-:W-:Y:S01]  /*5fc0*/  F2FP.F16.E4M3.UNPACK_B R74, R54.reuse ;  /* 0x00000036ff4a723e */ /* 0x080fe200020006ff */
[----:B------:R-:W-:Y:S01]  /*5fd0*/  HADD2.F32 R69, -RZ, R70.H0_H0 ;  /* 0x20000046ff457230 */ /* 0x000fe20000004100 */
[----:B------:R-:W-:Y:S01]  /*5fe0*/  F2FP.F16.E4M3.UNPACK_B R76, R54.H1 ;  /* 0x00000036ff4c723e */ /* 0x000fe200030006ff */
[----:B------:R-:W-:Y:S01]  /*5ff0*/  HADD2.F32 R54, -RZ, R56.H1_H1 ;  /* 0x30000038ff367230 */ /* 0x000fe20000004100 */
[----:B------:R-:W-:Y:S01]  /*6000*/  F2FP.F16.E4M3.UNPACK_B R60, R58.H1 ;  /* 0x0000003aff3c723e */ /* 0x000fe200030006ff */
[----:B------:R-:W-:Y:S01]  /*6010*/  HADD2.F32 R58, -RZ, R61.H1_H1 ;  /* 0x3000003dff3a7230 */ /* 0x000fe20000004100 */
[----:B------:R-:W-:Y:S01]  /*6020*/  F2FP.F16.E4M3.UNPACK_B R78, R55 ;  /* 0x00000037ff4e723e */ /* 0x000fe200020006ff */
[----:B------:R-:W-:Y:S01]  /*6030*/  HADD2.F32 R71, -RZ, R70.H1_H1 ;  /* 0x30000046ff477230 */ /* 0x000fe20000004100 */
[----:B------:R-:W-:Y:S01]  /*6040*/  F2FP.F16.E4M3.UNPACK_B R62, R59 ;  /* 0x0000003bff3e723e */ /* 0x000fe200020006ff */
[--C-:B------:R-:W-:Y:S01]  /*6050*/  HADD2.F32 R73, -RZ, R74.reuse.H0_H0 ;  /* 0x2000004aff497230 */ /* 0x100fe20000004100 */
[----:B------:R-:W-:Y:S01]  /*6060*/  F2FP.F16.E4M3.UNPACK_B R80, R55.H1 ;  /* 0x00000037ff50723e */ /* 0x000fe200030006ff */
[C---:B---3--:R-:W-:Y:S01]  /*6070*/  FMUL R4, R46.reuse, R4 ;  /* 0x000000042e047220 */ /* 0x048fe20000400000 */
[C---:B------:R-:W-:Y:S01]  /*6080*/  FMUL R5, R46.reuse, R5 ;  /* 0x000000052e057220 */ /* 0x040fe20000400000 */
[C---:B------:R-:W-:Y:S01]  /*6090*/  FMUL R8, R46.reuse, R8 ;  /* 0x000000082e087220 */ /* 0x040fe20000400000 */
[C---:B------:R-:W-:Y:S01]  /*60a0*/  FMUL R9, R46.reuse, R9 ;  /* 0x000000092e097220 */ /* 0x040fe20000400000 */
[C---:B------:R-:W-:Y:S01]  /*60b0*/  FFMA R4, R49.reuse, R48, R4 ;  /* 0x0000003031047223 */ /* 0x040fe20000000004 */
[C---:B------:R-:W-:Y:S01]  /*60c0*/  FFMA R5, R49.reuse, R50, R5 ;  /* 0x0000003231057223 */ /* 0x040fe20000000005 */
[C---:B------:R-:W-:Y:S01]  /*60d0*/  FMUL R12, R46.reuse, R12 ;  /* 0x0000000c2e0c7220 */ /* 0x040fe20000400000 */
[C---:B------:R-:W-:Y:S01]  /*60e0*/  FMUL R13, R46.reuse, R13 ;  /* 0x0000000d2e0d7220 */ /* 0x040fe20000400000 */
[C---:B------:R-:W-:Y:S01]  /*60f0*/  FMUL R16, R46.reuse, R16 ;  /* 0x000000102e107220 */ /* 0x040fe20000400000 */
[C---:B------:R-:W-:Y:S01]  /*6100*/  FMUL R17, R46.reuse, R17 ;  /* 0x000000112e117220 */ /* 0x040fe20000400000 */
[C---:B------:R-:W-:Y:S01]  /*6110*/  FMUL R20, R46.reuse, R20 ;  /* 0x000000142e147220 */ /* 0x040fe20000400000 */
[C---:B------:R-:W-:Y:S01]  /*6120*/  FMUL R21, R46.reuse, R21 ;  /* 0x000000152e157220 */ /* 0x040fe20000400000 */
[C---:B------:R-:W-:Y:S01]  /*6130*/  FMUL R0, R46.reuse, R24 ;  /* 0x000000182e007220 */ /* 0x040fe20000400000 */
[C---:B------:R-:W-:Y:S01]  /*6140*/  FMUL R2, R46.reuse, R25 ;  /* 0x000000192e027220 */ /* 0x040fe20000400000 */
[----:B------:R-:W-:Y:S02]  /*6150*/  HADD2.F32 R74, -RZ, R74.H1_H1 ;  /* 0x3000004aff4a7230 */ /* 0x000fe40000004100 */
[C---:B------:R-:W-:Y:S01]  /*6160*/  FMUL R24, R46.reuse, R28 ;  /* 0x0000001c2e187220 */ /* 0x040fe20000400000 */
[C---:B------:R-:W-:Y:S01]  /*6170*/  FMUL R25, R46.reuse, R29 ;  /* 0x0000001d2e197220 */ /* 0x040fe20000400000 */
[--C-:B------:R-:W-:Y:S02]  /*6180*/  HADD2.F32 R77, -RZ, R78.reuse.H0_H0 ;  /* 0x2000004eff4d7230 */ /* 0x100fe40000004100 */
[C---:B------:R-:W-:Y:S01]  /*6190*/  FMUL R28, R46.reuse, R32 ;  /* 0x000000202e1c7220 */ /* 0x040fe20000400000 */
[----:B------:R-:W-:Y:S02]  /*61a0*/  HADD2.F32 R78, -RZ, R78.H1_H1 ;  /* 0x3000004eff4e7230 */ /* 0x000fe40000004100 */
[C---:B------:R-:W-:Y:S01]  /*61b0*/  FMUL R29, R46.reuse, R33 ;  /* 0x000000212e1d7220 */ /* 0x040fe20000400000 */
[C---:B------:R-:W-:Y:S01]  /*61c0*/  FMUL R6, R46.reuse, R6 ;  /* 0x000000062e067220 */ /* 0x040fe20000400000 */
[C---:B------:R-:W-:Y:S01]  /*61d0*/  FMUL R7, R46.reuse, R7 ;  /* 0x000000072e077220 */ /* 0x040fe20000400000 */
[--C-:B------:R-:W-:Y:S02]  /*61e0*/  HADD2.F32 R55, -RZ, R57.reuse.H0_H0 ;  /* 0x20000039ff377230 */ /* 0x100fe40000004100 */
[C---:B------:R-:W-:Y:S01]  /*61f0*/  FMUL R10, R46.reuse, R10 ;  /* 0x0000000a2e0a7220 */ /* 0x040fe20000400000 */
[C---:B------:R-:W-:Y:S01]  /*6200*/  FFMA R6, R49.reuse, R51, R6 ;  /* 0x0000003331067223 */ /* 0x040fe20000000006 */
[----:B------:R-:W-:Y:S02]  /*6210*/  HADD2.F32 R56, -RZ, R57.H1_H1 ;  /* 0x30000039ff387230 */ /* 0x000fe40000004100 */
[C---:B------:R-:W-:Y:S01]  /*6220*/  FFMA R7, R49.reuse, R52, R7 ;  /* 0x0000003431077223 */ /* 0x040fe20000000007 */
[C---:B------:R-:W-:Y:S01]  /*6230*/  FFMA R8, R49.reuse, R53, R8 ;  /* 0x0000003531087223 */ /* 0x040fe20000000008 */
[C---:B------:R-:W-:Y:S01]  /*6240*/  FFMA R9, R49.reuse, R54, R9 ;  /* 0x0000003631097223 */ /* 0x040fe20000000009 */
[----:B------:R-:W-:Y:S02]  /*6250*/  HADD2.F32 R57, -RZ, R61.H0_H0 ;  /* 0x2000003dff397230 */ /* 0x000fe40000004100 */
[----:B------:R-:W-:Y:S01]  /*6260*/  FFMA R10, R49, R55, R10 ;  /* 0x00000037310a7223 */ /* 0x000fe2000000000a */
[----:B------:R-:W-:Y:S01]  /*6270*/  F2FP.SATFINITE.E4M3.F32.PACK_AB_MERGE_C R96, R7, R6, RZ ;  /* 0x000000060760723e */ /* 0x000fe200048070ff */
[----:B------:R-:W-:Y:S02]  /*6280*/  HADD2.F32 R61, -RZ, R62.H0_H0 ;  /* 0x2000003eff3d7230 */ /* 0x000fe40000004100 */
[C---:B------:R-:W-:Y:S01]  /*6290*/  FMUL R11, R46.reuse, R11 ;  /* 0x0000000b2e0b7220 */ /* 0x040fe20000400000 */
[----:B------:R-:W-:Y:S01]  /*62a0*/  F2FP.F16.E4M3.UNPACK_B R64, R59.H1 ;  /* 0x0000003bff40723e */ /* 0x000fe200030006ff */
[----:B------:R-:W-:Y:S01]  /*62b0*/  HADD2.F32 R59, -RZ, R60.H0_H0 ;  /* 0x2000003cff3b7230 */ /* 0x000fe20000004100 */
[----:B------:R-:W-:Y:S01]  /*62c0*/  F2FP.SATFINITE.E4M3.F32.PACK_AB_MERGE_C R96, R5, R4, R96 ;  /* 0x000000040560723e */ /* 0x000fe20004807060 */
[C---:B------:R-:W-:Y:S01]  /*62d0*/  FFMA R11, R49.reuse, R56, R11 ;  /* 0x00000038310b7223 */ /* 0x040fe2000000000b */
[C---:B------:R-:W-:Y:S01]  /*62e0*/  FFMA R12, R49.reuse, R57, R12 ;  /* 0x00000039310c7223 */ /* 0x040fe2000000000c */
[----:B------:R-:W-:Y:S01]  /*62f0*/  FFMA R13, R49, R58, R13 ;  /* 0x0000003a310d7223 */ /* 0x000fe2000000000d */
[----:B------:R-:W-:Y:S02]  /*6300*/  HADD2.F32 R62, -RZ, R62.H1_H1 ;  /* 0x3000003eff3e7230 */ /* 0x000fe40000004100 */
[C---:B------:R-:W-:Y:S01]  /*6310*/  FMUL R14, R46.reuse, R14 ;  /* 0x0000000e2e0e7220 */ /* 0x040fe20000400000 */
[----:B------:R-:W-:Y:S01]  /*6320*/  HADD2.F32 R60, -RZ, R60.H1_H1 ;  /* 0x3000003cff3c7230 */ /* 0x000fe20000004100 */
[----:B------:R-:W-:Y:S01]  /*6330*/  F2FP.SATFINITE.E4M3.F32.PACK_AB_MERGE_C R97, R11, R10, RZ ;  /* 0x0000000a0b61723e */ /* 0x000fe200048070ff */
[C---:B------:R-:W-:Y:S01]  /*6340*/  FMUL R15, R46.reuse, R15 ;  /* 0x0000000f2e0f7220 */ /* 0x040fe20000400000 */
[--C-:B------:R-:W-:Y:S02]  /*6350*/  HADD2.F32 R63, -RZ, R64.reuse.H0_H0 ;  /* 0x20000040ff3f7230 */ /* 0x100fe40000004100 */
[----:B------:R-:W-:Y:S01]  /*6360*/  FFMA R14, R49, R59, R14 ;  /* 0x0000003b310e7223 */ /* 0x000fe2000000000e */
[----:B------:R-:W-:Y:S01]  /*6370*/  F2FP.SATFINITE.E4M3.F32.PACK_AB_MERGE_C R97, R9, R8, R97 ;  /* 0x000000080961723e */ /* 0x000fe20004807061 */
[C---:B------:R-:W-:Y:S01]  /*6380*/  FFMA R15, R49.reuse, R60, R15 ;  /* 0x0000003c310f7223 */ /* 0x040fe2000000000f */
[C---:B------:R-:W-:Y:S01]  /*6390*/  FFMA R16, R49.reuse, R61, R16 ;  /* 0x0000003d31107223 */ /* 0x040fe20000000010 */
[C---:B------:R-:W-:Y:S01]  /*63a0*/  FFMA R17, R49.reuse, R62, R17 ;  /* 0x0000003e31117223 */ /* 0x040fe20000000011 */
[----:B------:R-:W-:Y:S02]  /*63b0*/  HADD2.F32 R64, -RZ, R64.H1_H1 ;  /* 0x30000040ff407230 */ /* 0x000fe40000004100 */
[C---:B------:R-:W-:Y:S01]  /*63c0*/  FMUL R18, R46.reuse, R18 ;  /* 0x000000122e127220 */ /* 0x040fe20000400000 */
[C---:B------:R-:W-:Y:S01]  /*63d0*/  FMUL R19, R46.reuse, R19 ;  /* 0x000000132e137220 */ /* 0x040fe20000400000 */
[----:B------:R-:W-:Y:S02]  /*63e0*/  HADD2.F32 R68, -RZ, R68.H1_H1 ;  /* 0x30000044ff447230 */ /* 0x000fe40000004100 */
[C---:B------:R-:W-:Y:S01]  /*63f0*/  FMUL R22, R46.reuse, R22 ;  /* 0x000000162e167220 */ /* 0x040fe20000400000 */
[C---:B------:R-:W-:Y:S01]  /*6400*/  FFMA R18, R49.reuse, R63, R18 ;  /* 0x0000003f31127223 */ /* 0x040fe20000000012 */
[C---:B------:R-:W-:Y:S01]  /*6410*/  FFMA R19, R49.reuse, R64, R19 ;  /* 0x0000004031137223 */ /* 0x040fe20000000013 */
[C---:B------:R-:W-:Y:S01]  /*6420*/  FMUL R23, R46.reuse, R23 ;  /* 0x000000172e177220 */ /* 0x040fe20000400000 */
[C---:B------:R-:W-:Y:S01]  /*6430*/  FFMA R20, R49.reuse, R65, R20 ;  /* 0x0000004131147223 */ /* 0x040fe20000000014 */
[C---:B------:R-:W-:Y:S01]  /*6440*/  FFMA R21, R49.reuse, R66, R21 ;  /* 0x0000004231157223 */ /* 0x040fe20000000015 */
[--C-:B------:R-:W-:Y:S02]  /*6450*/  HADD2.F32 R70, -RZ, R72.reuse.H0_H0 ;  /* 0x20000048ff467230 */ /* 0x100fe40000004100 */
[C---:B------:R-:W-:Y:S01]  /*6460*/  FFMA R22, R49.reuse, R67, R22 ;  /* 0x0000004331167223 */ /* 0x040fe20000000016 */
[----:B------:R-:W-:Y:S02]  /*6470*/  HADD2.F32 R72, -RZ, R72.H1_H1 ;  /* 0x30000048ff487230 */ /* 0x000fe40000004100 */
[C---:B------:R-:W-:Y:S01]  /*6480*/  FMUL R3, R46.reuse, R26 ;  /* 0x0000001a2e037220 */ /* 0x040fe20000400000 */
        /* <DEDUP_REMOVED lines=16> */
[----:B------:R-:W-:Y:S01]  /*6590*/  FFMA R31, R49, R76, R31 ;  /* 0x0000004c311f7223 */ /* 0x000fe2000000001f */
[----:B------:R-:W-:Y:S01]  /*65a0*/  FMUL R35, R46, R35 ;  /* 0x000000232e237220 */ /* 0x000fe20000400000 */
[----:B------:R-:W-:Y:S01]  /*65b0*/  F2FP.SATFINITE.E4M3.F32.PACK_AB_MERGE_C R98, R15, R14, RZ ;  /* 0x0000000e0f62723e */ /* 0x000fe200048070ff */
[----:B------:R-:W-:Y:S01]  /*65c0*/  FFMA R28, R49, R77, R28 ;  /* 0x0000004d311c7223 */ /* 0x000fe2000000001c */
[----:B------:R-:W-:Y:S01]  /*65d0*/  F2FP.SATFINITE.E4M3.F32.PACK_AB_MERGE_C R99, R19, R18, RZ ;  /* 0x000000121363723e */ /* 0x000fe200048070ff */
[C---:B------:R-:W-:Y:S01]  /*65e0*/  FFMA R29, R49.reuse, R78, R29 ;  /* 0x0000004e311d7223 */ /* 0x040fe2000000001d */
[C---:B------:R-:W-:Y:S01]  /*65f0*/  FFMA R30, R49.reuse, R79, R30 ;  /* 0x0000004f311e7223 */ /* 0x040fe2000000001e */
[----:B------:R-:W-:Y:S01]  /*6600*/  FFMA R35, R49, R80, R35 ;  /* 0x0000005031237223 */ /* 0x000fe20000000023 */
[----:B------:R-:W-:Y:S02]  /*6610*/  F2FP.SATFINITE.E4M3.F32.PACK_AB_MERGE_C R98, R13, R12, R98 ;  /* 0x0000000c0d62723e */ /* 0x000fe40004807062 */
[----:B------:R-:W-:Y:S02]  /*6620*/  F2FP.SATFINITE.E4M3.F32.PACK_AB_MERGE_C R99, R17, R16, R99 ;  /* 0x000000101163723e */ /* 0x000fe40004807063 */
[----:B------:R-:W-:Y:S02]  /*6630*/  F2FP.SATFINITE.E4M3.F32.PACK_AB_MERGE_C R116, R23, R22, RZ ;  /* 0x000000161774723e */ /* 0x000fe400048070ff */
[----:B------:R-:W-:Y:S01]  /*6640*/  F2FP.SATFINITE.E4M3.F32.PACK_AB_MERGE_C R117, R27, R3, RZ ;  /* 0x000000031b75723e */ /* 0x000fe200048070ff */
[----:B------:R3:W-:Y:S01]  /*6650*/  STS.128 [R105+UR43+0x1200], R96 ;  /* 0x0012006069007988 */ /* 0x0007e20008000c2b */
[----:B------:R-:W-:Y:S02]  /*6660*/  F2FP.SATFINITE.E4M3.F32.PACK_AB_MERGE_C R115, R31, R26, RZ ;  /* 0x0000001a1f73723e */ /* 0x000fe400048070ff */
[----:B------:R-:W-:Y:S02]  /*6670*/  F2FP.SATFINITE.E4M3.F32.PACK_AB_MERGE_C R120, R35, R30, RZ ;  /* 0x0000001e2378723e */ /* 0x000fe400048070ff */
[----:B------:R-:W-:Y:S02]  /*6680*/  F2FP.SATFINITE.E4M3.F32.PACK_AB_MERGE_C R116, R21, R20, R116 ;  /* 0x000000141574723e */ /* 0x000fe40004807074 */
[----:B------:R-:W-:Y:S02]  /*6690*/  F2FP.SATFINITE.E4M3.F32.PACK_AB_MERGE_C R117, R2, R0, R117 ;  /* 0x000000000275723e */ /* 0x000fe40004807075 */
[----:B------:R-:W-:Y:S02]  /*66a0*/  F2FP.SATFINITE.E4M3.F32.PACK_AB_MERGE_C R118, R25, R24, R115 ;  /* 0x000000181976723e */ /* 0x000fe40004807073 */
[----:B------:R-:W-:Y:S02]  /*66b0*/  F2FP.SATFINITE.E4M3.F32.PACK_AB_MERGE_C R119, R29, R28, R120 ;  /* 0x0000001c1d77723e */ /* 0x000fe40004807078 */
[----:B-1----:R-:W-:Y:S03]  /*66c0*/  IADD3 R113, PT, PT, R44, 0x1, RZ ;  /* 0x000000012c717810 */ /* 0x002fe60007ffe0ff */
[----:B------:R3:W-:Y:S01]  /*66d0*/  STS.128 [R104+0x1010], R116 ;  /* 0x0010107468007388 */ /* 0x0007e20000000c00 */
[----:B------:R-:W-:Y:S01]  /*66e0*/  @!PT LDS RZ, [RZ] ;  /* 0x00000000fffff984 */ /* 0x000fe20000000800 */
[----:B------:R-:W-:Y:S01]  /*66f0*/  @!PT LDS RZ, [RZ] ;  /* 0x00000000fffff984 */ /* 0x000fe20000000800 */
[----:B------:R-:W-:Y:S01]  /*6700*/  @!PT LDS RZ, [RZ] ;  /* 0x00000000fffff984 */ /* 0x000fe20000000800 */
[----:B------:R-:W-:Y:S01]  /*6710*/  @!PT LDS RZ, [RZ] ;  /* 0x00000000fffff984 */ /* 0x000fe20000000800 */
[----:B------:R1:W-:Y:S07]  /*6720*/  MEMBAR.ALL.CTA ;  /* 0x0000000000007992 */ /* 0x0003ee0000008000 */
[----:B-1----:R-:W1:Y:S02]  /*6730*/  FENCE.VIEW.ASYNC.S ;  /* 0x00000000000073c6 */ /* 0x002e640000000000 */
[----:B-1----:R-:W-:Y:S06]  /*6740*/  BAR.SYNC.DEFER_BLOCKING 0x1, 0x80 ;  /* 0x0042000000007b1d */ /* 0x002fec0000010000 */
[----:B------:R-:W-:Y:S05]  /*6750*/  @P0 BRA `(.L_x_112) ;  /* 0x0000000000340947 */ /* 0x000fea0003800000 */
[----:B------:R-:W-:Y:S01]  /*6760*/  UIADD3 UR12, UPT, UPT, UR43, 0x1200, URZ ;  /* 0x000012002b0c7890 */ /* 0x000fe2000fffe0ff */
[----:B------:R-:W-:Y:S01]  /*6770*/  R2UR UR9, R94 ;  /* 0x000000005e0972ca */ /* 0x000fe200000e0000 */
[----:B------:R-:W-:Y:S01]  /*6780*/  UIADD3 UR10, UP0, UPT, UR46, 0x680, URZ ;  /* 0x000006802e0a7890 */ /* 0x000fe2000ff1e0ff */
[----:B------:R-:W-:Y:S01]  /*6790*/  R2UR UR8, R93 ;  /* 0x000000005d0872ca */ /* 0x000fe200000e0000 */
[----:B------:R-:W-:Y:S02]  /*67a0*/  UMOV UR7, UR36 ;  /* 0x0000002400077c82 */ /* 0x000fe40008000000 */
[----:B------:R-:W-:Y:S01]  /*67b0*/  IMAD.U32 R111, RZ, RZ, UR12 ;  /* 0x0000000cff6f7e24 */ /* 0x000fe2000f8e00ff */
[----:B------:R-:W-:Y:S04]  /*67c0*/  UIADD3.X UR11, UPT, UPT, URZ, UR47, URZ, UP0, !UPT ;  /* 0x0000002fff0b7290 */ /* 0x000fe800087fe4ff */
[----:B------:R-:W-:Y:S03]  /*67d0*/  R2UR UR4, R111 ;  /* 0x000000006f0472ca */ /* 0x000fe600000e0000 */
[----:B------:R-:W-:Y:S02]  /*67e0*/  USHF.L.U32 UR5, UR9, 0x6, URZ ;  /* 0x0000000609057899 */ /* 0x000fe400080006ff */
[----:B------:R-:W-:Y:S09]  /*67f0*/  USHF.L.U32 UR6, UR8, 0x6, URZ ;  /* 0x0000000608067899 */ /* 0x000ff200080006ff */
[----:B------:R1:W-:Y:S01]  /*6800*/  UTMASTG.3D [UR4], [UR10] ;  /* 0x000000040a0073b5 */ /* 0x0003e20008010000 */
[----:B------:R0:W-:Y:S01]  /*6810*/  UTMACMDFLUSH ;  /* 0x00000000000079b7 */ /* 0x0001e20000000000 */
[----:B-1----:R-:W-:Y:S04]  /*6820*/  DEPBAR.LE SB0, 0x0 ;  /* 0x000080000000791a */ /* 0x002fe80000000000 */
.L_x_112:
[----:B------:R-:W-:Y:S05]  /*6830*/  BSYNC.RECONVERGENT B0 ;  /* 0x0000000000007941 */ /* 0x000fea0003800200 */
.L_x_111:
[----:B------:R-:W-:Y:S01]  /*6840*/  BAR.SYNC.DEFER_BLOCKING 0x1, 0x80 ;  /* 0x0042000000007b1d */ /* 0x000fe20000010000 */
[----:B------:R-:W-:Y:S01]  /*6850*/  ISETP.NE.AND P2, PT, R112, RZ, PT ;  /* 0x000000ff7000720c */ /* 0x000fe20003f45270 */
[----:B------:R-:W-:Y:S01]  /*6860*/  IMAD.IADD R94, R43, 0x1, R81 ;  /* 0x000000012b5e7824 */ /* 0x000fe200078e0251 */
[----:B------:R-:W-:Y:S01]  /*6870*/  ISETP.NE.AND P0, PT, R114, 0x2, PT ;  /* 0x000000027200780c */ /* 0x000fe20003f05270 */
[----:B------:R-:W-:Y:S01]  /*6880*/  IMAD.IADD R93, R45, 0x1, R92 ;  /* 0x000000012d5d7824 */ /* 0x000fe200078e025c */
[----:B------:R-:W-:Y:S02]  /*6890*/  ISETP.NE.AND P1, PT, R113, 0x4, PT ;  /* 0x000000047100780c */ /* 0x000fe40003f25270 */
[----:B------:R-:W-:Y:S02]  /*68a0*/  SEL R0, RZ, 0x1, P0 ;  /* 0x00000001ff007807 */ /* 0x000fe40000000000 */
[----:B------:R-:W-:Y:S02]  /*68b0*/  SEL R3, RZ, 0x1, P1 ;  /* 0x00000001ff037807 */ /* 0x000fe40000800000 */
[----:B------:R-:W-:Y:S02]  /*68c0*/  LOP3.LUT R109, R109, R0, RZ, 0x3c, !PT ;  /* 0x000000006d6d7212 */ /* 0x000fe400078e3cff */
[----:B------:R-:W-:Y:S02]  /*68d0*/  LOP3.LUT R110, R110, R3, RZ, 0x3c, !PT ;  /* 0x000000036e6e7212 */ /* 0x000fe400078e3cff */
[----:B------:R-:W-:Y:S02]  /*68e0*/  @P2 R2UR UR36, R107 ;  /* 0x000000006b2422ca */ /* 0x000fe400000e0000 */
[----:B------:R-:W-:Y:S02]  /*68f0*/  SEL R114, R114, RZ, P0 ;  /* 0x000000ff72727207 */ /* 0x000fe40000000000 */
[----:B------:R-:W-:Y:S01]  /*6900*/  SEL R44, R113, RZ, P1 ;  /* 0x000000ff712c7207 */ /* 0x000fe20000800000 */
[----:B------:R-:W-:Y:S10]  /*6910*/  @P2 BRA `(.L_x_113) ;  /* 0xffffffe400a02947 */ /* 0x000ff4000383ffff */
[----:B------:R-:W-:Y:S05]  /*6920*/  EXIT ;  /* 0x000000000000794d */ /* 0x000fea0003800000 */
.L_x_24:
[----:B--2---:R2:W4:Y:S02]  /*6930*/  SYNCS.PHASECHK.TRANS64.TRYWAIT P0, [R3+URZ+0xe0], R2 ;  /* 0x0000e002030075a7 */ /* 0x00452400080011ff */
[----:B----4-:R-:W-:Y:S05]  /*6940*/  @!P0 NANOSLEEP.SYNCS 0x989680 ;  /* 0x009896800000895d */ /* 0x010fea0003900000 */
[----:B------:R-:W4:Y:S02]  /*6950*/  @!P0 SYNCS.PHASECHK.TRANS64 P0, [R3+URZ+0xe0], R2 ;  /* 0x0000e002030085a7 */ /* 0x000f2400080010ff */
[----:B----4-:R-:W-:Y:S05]  /*6960*/  @!P0 BRA `(.L_x_24) ;  /* 0xfffffffc00f08947 */ /* 0x010fea000383ffff */
[----:B------:R-:W-:Y:S05]  /*6970*/  BRA `(.L_x_114) ;  /* 0xffffffac00947947 */ /* 0x000fea000383ffff */
.L_x_27:
[----:B-1----:R-:W-:-:S07]  /*6980*/  MOV R2, UR33 ;  /* 0x0000002100027c02 */ /* 0x002fce0008000f00 */
.L_x_115:
[----:B-1----:R1:W2:Y:S02]  /*6990*/  SYNCS.PHASECHK.TRANS64.TRYWAIT P0, [R2+URZ+0x28], R5 ;  /* 0x00002805020075a7 */ /* 0x0022a400080011ff */
[----:B--2---:R-:W-:Y:S05]  /*69a0*/  @!P0 NANOSLEEP.SYNCS 0x989680 ;  /* 0x009896800000895d */ /* 0x004fea0003900000 */
[----:B------:R-:W2:Y:S02]  /*69b0*/  @!P0 SYNCS.PHASECHK.TRANS64 P0, [R2+URZ+0x28], R5 ;  /* 0x00002805020085a7 */ /* 0x000ea400080010ff */
[----:B--2---:R-:W-:Y:S05]  /*69c0*/  @!P0 BRA `(.L_x_115) ;  /* 0xfffffffc00f08947 */ /* 0x004fea000383ffff */
[----:B------:R-:W-:Y:S05]  /*69d0*/  BRA `(.L_x_26) ;  /* 0xffffffac00fc7947 */ /* 0x000fea000383ffff */
.L_x_34:
[----:B-1----:R-:W-:-:S07]  /*69e0*/  MOV R2, UR17 ;  /* 0x0000001100027c02 */ /* 0x002fce0008000f00 */
.L_x_116:
[----:B-1----:R1:W2:Y:S02]  /*69f0*/  SYNCS.PHASECHK.TRANS64.TRYWAIT P0, [R2+URZ+0x28], R5 ;  /* 0x00002805020075a7 */ /* 0x0022a400080011ff */
[----:B--2---:R-:W-:Y:S05]  /*6a00*/  @!P0 NANOSLEEP.SYNCS 0x989680 ;  /* 0x009896800000895d */ /* 0x004fea0003900000 */
[----:B------:R-:W2:Y:S02]  /*6a10*/  @!P0 SYNCS.PHASECHK.TRANS64 P0, [R2+URZ+0x28], R5 ;  /* 0x00002805020085a7 */ /* 0x000ea400080010ff */
[----:B--2---:R-:W-:Y:S05]  /*6a20*/  @!P0 BRA `(.L_x_116) ;  /* 0xfffffffc00f08947 */ /* 0x004fea000383ffff */
[----:B------:R-:W-:Y:S05]  /*6a30*/  BRA `(.L_x_33) ;  /* 0xffffffb000b87947 */ /* 0x000fea000383ffff */
.L_x_39:
[----:B-1----:R1:W2:Y:S02]  /*6a40*/  SYNCS.PHASECHK.TRANS64.TRYWAIT P0, [R2+URZ+0x70], R3 ;  /* 0x00007003020075a7 */ /* 0x0022a400080011ff */
[----:B--2---:R-:W-:Y:S05]  /*6a50*/  @!P0 NANOSLEEP.SYNCS 0x989680 ;  /* 0x009896800000895d */ /* 0x004fea0003900000 */
[----:B------:R-:W2:Y:S02]  /*6a60*/  @!P0 SYNCS.PHASECHK.TRANS64 P0, [R2+URZ+0x70], R3 ;  /* 0x00007003020085a7 */ /* 0x000ea400080010ff */
[----:B--2---:R-:W-:Y:S05]  /*6a70*/  @!P0 BRA `(.L_x_39) ;  /* 0xfffffffc00f08947 */ /* 0x004fea000383ffff */
[----:B------:R-:W-:Y:S05]  /*6a80*/  BRA `(.L_x_117) ;  /* 0xffffffb4005c7947 */ /* 0x000fea000383ffff */
.L_x_43:
[----:B---3--:R-:W-:-:S07]  /*6a90*/  MOV R0, UR5 ;  /* 0x0000000500007c02 */ /* 0x008fce0008000f00 */
.L_x_118:
[----:B-1----:R1:W2:Y:S02]  /*6aa0*/  SYNCS.PHASECHK.TRANS64.TRYWAIT P0, [R0+URZ], R3 ;  /* 0x00000003000075a7 */ /* 0x0022a400080011ff */
[----:B--2---:R-:W-:Y:S05]  /*6ab0*/  @!P0 NANOSLEEP.SYNCS 0x989680 ;  /* 0x009896800000895d */ /* 0x004fea0003900000 */
[----:B------:R-:W2:Y:S02]  /*6ac0*/  @!P0 SYNCS.PHASECHK.TRANS64 P0, [R0+URZ], R3 ;  /* 0x00000003000085a7 */ /* 0x000ea400080010ff */
[----:B--2---:R-:W-:Y:S05]  /*6ad0*/  @!P0 BRA `(.L_x_118) ;  /* 0xfffffffc00f08947 */ /* 0x004fea000383ffff */
[----:B------:R-:W-:Y:S05]  /*6ae0*/  BRA `(.L_x_119) ;  /* 0xffffffb800cc7947 */ /* 0x000fea000383ffff */
.L_x_44:
[----:B---3--:R-:W-:-:S07]  /*6af0*/  MOV R0, UR5 ;  /* 0x0000000500007c02 */ /* 0x008fce0008000f00 */
.L_x_120:
[----:B-1----:R1:W2:Y:S02]  /*6b00*/  SYNCS.PHASECHK.TRANS64.TRYWAIT P0, [R0+URZ], R3 ;  /* 0x00000003000075a7 */ /* 0x0022a400080011ff */
[----:B--2---:R-:W-:Y:S05]  /*6b10*/  @!P0 NANOSLEEP.SYNCS 0x989680 ;  /* 0x009896800000895d */ /* 0x004fea0003900000 */
[----:B------:R-:W2:Y:S02]  /*6b20*/  @!P0 SYNCS.PHASECHK.TRANS64 P0, [R0+URZ], R3 ;  /* 0x00000003000085a7 */ /* 0x000ea400080010ff */
[----:B--2---:R-:W-:Y:S05]  /*6b30*/  @!P0 BRA `(.L_x_120) ;  /* 0xfffffffc00f08947 */ /* 0x004fea000383ffff */
[----:B------:R-:W-:Y:S05]  /*6b40*/  BRA `(.L_x_121) ;  /* 0xffffffb800d87947 */ /* 0x000fea000383ffff */
.L_x_45:
[----:B---3--:R-:W-:-:S07]  /*6b50*/  MOV R0, UR5 ;  /* 0x0000000500007c02 */ /* 0x008fce0008000f00 */
.L_x_122:
[----:B-1----:R1:W2:Y:S02]  /*6b60*/  SYNCS.PHASECHK.TRANS64.TRYWAIT P0, [R0+URZ], R3 ;  /* 0x00000003000075a7 */ /* 0x0022a400080011ff */
[----:B--2---:R-:W-:Y:S05]  /*6b70*/  @!P0 NANOSLEEP.SYNCS 0x989680 ;  /* 0x009896800000895d */ /* 0x004fea0003900000 */
[----:B------:R-:W2:Y:S02]  /*6b80*/  @!P0 SYNCS.PHASECHK.TRANS64 P0, [R0+URZ], R3 ;  /* 0x00000003000085a7 */ /* 0x000ea400080010ff */
[----:B--2---:R-:W-:Y:S05]  /*6b90*/  @!P0 BRA `(.L_x_122) ;  /* 0xfffffffc00f08947 */ /* 0x004fea000383ffff */
[----:B------:R-:W-:Y:S05]  /*6ba0*/  BRA `(.L_x_123) ;  /* 0xffffffb800e47947 */ /* 0x000fea000383ffff */
.L_x_46:
[----:B---3--:R-:W-:-:S07]  /*6bb0*/  MOV R0, UR5 ;  /* 0x0000000500007c02 */ /* 0x008fce0008000f00 */
.L_x_124:
[----:B-1----:R1:W2:Y:S02]  /*6bc0*/  SYNCS.PHASECHK.TRANS64.TRYWAIT P0, [R0+URZ], R3 ;  /* 0x00000003000075a7 */ /* 0x0022a400080011ff */
[----:B--2---:R-:W-:Y:S05]  /*6bd0*/  @!P0 NANOSLEEP.SYNCS 0x989680 ;  /* 0x009896800000895d */ /* 0x004fea0003900000 */
[----:B------:R-:W2:Y:S02]  /*6be0*/  @!P0 SYNCS.PHASECHK.TRANS64 P0, [R0+URZ], R3 ;  /* 0x00000003000085a7 */ /* 0x000ea400080010ff */
[----:B--2---:R-:W-:Y:S05]  /*6bf0*/  @!P0 BRA `(.L_x_124) ;  /* 0xfffffffc00f08947 */ /* 0x004fea000383ffff */
[----:B------:R-:W-:Y:S05]  /*6c00*/  BRA `(.L_x_125) ;  /* 0xffffffb800f07947 */ /* 0x000fea000383ffff */
.L_x_49:
[----:B-1----:R1:W2:Y:S02]  /*6c10*/  SYNCS.PHASECHK.TRANS64.TRYWAIT P0, [R0+URZ+0xd0], R5 ;  /* 0x0000d005000075a7 */ /* 0x0022a400080011ff */
[----:B--2---:R-:W-:Y:S05]  /*6c20*/  @!P0 NANOSLEEP.SYNCS 0x989680 ;  /* 0x009896800000895d */ /* 0x004fea0003900000 */
[----:B------:R-:W2:Y:S02]  /*6c30*/  @!P0 SYNCS.PHASECHK.TRANS64 P0, [R0+URZ+0xd0], R5 ;  /* 0x0000d005000085a7 */ /* 0x000ea400080010ff */
[----:B--2---:R-:W-:Y:S05]  /*6c40*/  @!P0 BRA `(.L_x_49) ;  /* 0xfffffffc00f08947 */ /* 0x004fea000383ffff */
[----:B------:R-:W-:Y:S05]  /*6c50*/  BRA `(.L_x_126) ;  /* 0xffffffbc00507947 */ /* 0x000fea000383ffff */
.L_x_50:
[----:B------:R-:W-:-:S07]  /*6c60*/  MOV R0, UR5 ;  /* 0x0000000500007c02 */ /* 0x000fce0008000f00 */
.L_x_127:
[----:B-1----:R1:W2:Y:S02]  /*6c70*/  SYNCS.PHASECHK.TRANS64.TRYWAIT P0, [R0+URZ+0x80], R7 ;  /* 0x00008007000075a7 */ /* 0x0022a400080011ff */
[----:B--2---:R-:W-:Y:S05]  /*6c80*/  @!P0 NANOSLEEP.SYNCS 0x989680 ;  /* 0x009896800000895d */ /* 0x004fea0003900000 */
[----:B------:R-:W2:Y:S02]  /*6c90*/  @!P0 SYNCS.PHASECHK.TRANS64 P0, [R0+URZ+0x80], R7 ;  /* 0x00008007000085a7 */ /* 0x000ea400080010ff */
[----:B--2---:R-:W-:Y:S05]  /*6ca0*/  @!P0 BRA `(.L_x_127) ;  /* 0xfffffffc00f08947 */ /* 0x004fea000383ffff */
[----:B------:R-:W-:Y:S05]  /*6cb0*/  BRA `(.L_x_128) ;  /* 0xffffffbc00607947 */ /* 0x000fea000383ffff */
.L_x_51:
[----:B-1----:R1:W2:Y:S02]  /*6cc0*/  SYNCS.PHASECHK.TRANS64.TRYWAIT P1, [R0+URZ+0x70], R5 ;  /* 0x00007005000075a7 */ /* 0x0022a400080211ff */
[----:B--2---:R-:W-:Y:S05]  /*6cd0*/  @!P1 NANOSLEEP.SYNCS 0x989680 ;  /* 0x009896800000995d */ /* 0x004fea0003900000 */
[----:B------:R-:W2:Y:S02]  /*6ce0*/  @!P1 SYNCS.PHASECHK.TRANS64 P1, [R0+URZ+0x70], R5 ;  /* 0x00007005000095a7 */ /* 0x000ea400080210ff */
[----:B--2---:R-:W-:Y:S05]  /*6cf0*/  @!P1 BRA `(.L_x_51) ;  /* 0xfffffffc00f09947 */ /* 0x004fea000383ffff */
[----:B------:R-:W-:Y:S05]  /*6d00*/  BRA `(.L_x_129) ;  /* 0xffffffbc00907947 */ /* 0x000fea000383ffff */
.L_x_54:
[----:B------:R-:W-:-:S07]  /*6d10*/  MOV R0, UR5 ;  /* 0x0000000500007c02 */ /* 0x000fce0008000f00 */
.L_x_130:
[----:B-1----:R1:W2:Y:S02]  /*6d20*/  SYNCS.PHASECHK.TRANS64.TRYWAIT P0, [R0+URZ+0x80], R3 ;  /* 0x00008003000075a7 */ /* 0x0022a400080011ff */
[----:B--2---:R-:W-:Y:S05]  /*6d30*/  @!P0 NANOSLEEP.SYNCS 0x989680 ;  /* 0x009896800000895d */ /* 0x004fea0003900000 */
[----:B------:R-:W2:Y:S02]  /*6d40*/  @!P0 SYNCS.PHASECHK.TRANS64 P0, [R0+URZ+0x80], R3 ;  /* 0x00008003000085a7 */ /* 0x000ea400080010ff */
[----:B--2---:R-:W-:Y:S05]  /*6d50*/  @!P0 BRA `(.L_x_130) ;  /* 0xfffffffc00f08947 */ /* 0x004fea000383ffff */
[----:B------:R-:W-:Y:S05]  /*6d60*/  BRA `(.L_x_53) ;  /* 0xffffffbc00e47947 */ /* 0x000fea000383ffff */
.L_x_63:
[----:B-1----:R-:W-:-:S04]  /*6d70*/  MOV R4, UR6 ;  /* 0x0000000600047c02 */ /* 0x002fc80008000f00 */
[----:B------:R1:W2:Y:S03]  /*6d80*/  SYNCS.PHASECHK.TRANS64.TRYWAIT P0, [R4+URZ+0x8], R5 ;  /* 0x00000805040075a7 */ /* 0x0002a600080011ff */
[----:B--2---:R-:W-:Y:S05]  /*6d90*/  @!P0 NANOSLEEP.SYNCS 0x989680 ;  /* 0x009896800000895d */ /* 0x004fea0003900000 */
[----:B------:R-:W2:Y:S02]  /*6da0*/  @!P0 SYNCS.PHASECHK.TRANS64 P0, [R4+URZ+0x8], R5 ;  /* 0x00000805040085a7 */ /* 0x000ea400080010ff */
[----:B--2---:R-:W-:Y:S05]  /*6db0*/  @!P0 BRA `(.L_x_63) ;  /* 0xfffffffc00ec8947 */ /* 0x004fea000383ffff */
[----:B------:R-:W-:Y:S05]  /*6dc0*/  BRA `(.L_x_62) ;  /* 0xffffffc000987947 */ /* 0x000fea000383ffff */
.L_x_65:
[----:B------:R-:W-:Y:S01]  /*6dd0*/  BSSY B0, `(.L_x_131) ;  /* 0x0000006000007945 */ /* 0x000fe20003800000 */
[----:B------:R-:W-:-:S07]  /*6de0*/  MOV R15, 0xffffffff ;  /* 0xffffffff000f7802 */ /* 0x000fce0000000f00 */
[----:B-1---5:R-:W-:Y:S05]  /*6df0*/  WARPSYNC.COLLECTIVE R15, `(.L_x_132) ;  /* 0x000000000f0c7348 */ /* 0x022fea0003c00000 */
[----:B------:R-:W-:Y:S02]  /*6e00*/  ELECT P6, UR79, PT ;  /* 0x00000000004f782f */ /* 0x000fe400038c0000 */
[----:B------:R-:W-:Y:S01]  /*6e10*/  MOV R14, UR79 ;  /* 0x0000004f000e7c02 */ /* 0x000fe20008000f00 */
[----:B-1---5:R-:W-:Y:S10]  /*6e20*/  ENDCOLLECTIVE ;  /* 0x000000000000791b */ /* 0x022ff40003800000 */
.L_x_132:
[----:B------:R-:W-:Y:S05]  /*6e30*/  BSYNC B0 ;  /* 0x0000000000007941 */ /* 0x000fea0003800000 */
.L_x_131:
[----:B------:R-:W-:Y:S05]  /*6e40*/  BRA `(.L_x_133) ;  /* 0xffffffc000c87947 */ /* 0x000fea000383ffff */
.L_x_67:
[----:B-1----:R-:W-:-:S04]  /*6e50*/  MOV R2, UR6 ;  /* 0x0000000600027c02 */ /* 0x002fc80008000f00 */
[----:B------:R1:W2:Y:S03]  /*6e60*/  SYNCS.PHASECHK.TRANS64.TRYWAIT P0, [R2+URZ+0x8], R3 ;  /* 0x00000803020075a7 */ /* 0x0002a600080011ff */
[----:B--2---:R-:W-:Y:S05]  /*6e70*/  @!P0 NANOSLEEP.SYNCS 0x989680 ;  /* 0x009896800000895d */ /* 0x004fea0003900000 */
[----:B------:R-:W2:Y:S02]  /*6e80*/  @!P0 SYNCS.PHASECHK.TRANS64 P0, [R2+URZ+0x8], R3 ;  /* 0x00000803020085a7 */ /* 0x000ea400080010ff */
[----:B--2---:R-:W-:Y:S05]  /*6e90*/  @!P0 BRA `(.L_x_67) ;  /* 0xfffffffc00ec8947 */ /* 0x004fea000383ffff */
[----:B------:R-:W-:Y:S05]  /*6ea0*/  BRA `(.L_x_66) ;  /* 0xffffffc000cc7947 */ /* 0x000fea000383ffff */
.L_x_68:
[----:B-1----:R1:W2:Y:S02]  /*6eb0*/  SYNCS.PHASECHK.TRANS64.TRYWAIT P0, [R0+URZ+0x70], R5 ;  /* 0x00007005000075a7 */ /* 0x0022a400080011ff */
[----:B--2---:R-:W-:Y:S05]  /*6ec0*/  @!P0 NANOSLEEP.SYNCS 0x989680 ;  /* 0x009896800000895d */ /* 0x004fea0003900000 */
[----:B------:R-:W2:Y:S02]  /*6ed0*/  @!P0 SYNCS.PHASECHK.TRANS64 P0, [R0+URZ+0x70], R5 ;  /* 0x00007005000085a7 */ /* 0x000ea400080010ff */
[----:B--2---:R-:W-:Y:S05]  /*6ee0*/  @!P0 BRA `(.L_x_68) ;  /* 0xfffffffc00f08947 */ /* 0x004fea000383ffff */
[----:B------:R-:W-:Y:S05]  /*6ef0*/  BRA `(.L_x_134) ;  /* 0xffffffc400b87947 */ /* 0x000fea000383ffff */
.L_x_70:
[----:B------:R-:W-:-:S07]  /*6f00*/  MOV R0, UR9 ;  /* 0x0000000900007c02 */ /* 0x000fce0008000f00 */
.L_x_135:
[----:B-1----:R1:W2:Y:S02]  /*6f10*/  SYNCS.PHASECHK.TRANS64.TRYWAIT P0, [R0+URZ+0xb0], R5 ;  /* 0x0000b005000075a7 */ /* 0x0022a400080011ff */
[----:B--2---:R-:W-:Y:S05]  /*6f20*/  @!P0 NANOSLEEP.SYNCS 0x989680 ;  /* 0x009896800000895d */ /* 0x004fea0003900000 */
[----:B------:R-:W2:Y:S02]  /*6f30*/  @!P0 SYNCS.PHASECHK.TRANS64 P0, [R0+URZ+0xb0], R5 ;  /* 0x0000b005000085a7 */ /* 0x000ea400080010ff */
[----:B--2---:R-:W-:Y:S05]  /*6f40*/  @!P0 BRA `(.L_x_135) ;  /* 0xfffffffc00f08947 */ /* 0x004fea000383ffff */
[----:B------:R-:W-:Y:S05]  /*6f50*/  BRA `(.L_x_136) ;  /* 0xffffffc800047947 */ /* 0x000fea000383ffff */
.L_x_73:
[----:B------:R-:W-:Y:S07]  /*6f60*/  MOV R0, UR8 ;  /* 0x0000000800007c02 */ /* 0x000fee0008000f00 */
.L_x_137:
[----:B-1----:R1:W2:Y:S02]  /*6f70*/  SYNCS.PHASECHK.TRANS64.TRYWAIT P0, [R0+URZ], R5 ;  /* 0x00000005000075a7 */ /* 0x0022a400080011ff */
[----:B--2---:R-:W-:Y:S05]  /*6f80*/  @!P0 NANOSLEEP.SYNCS 0x989680 ;  /* 0x009896800000895d */ /* 0x004fea0003900000 */
[----:B------:R-:W2:Y:S02]  /*6f90*/  @!P0 SYNCS.PHASECHK.TRANS64 P0, [R0+URZ], R5 ;  /* 0x00000005000085a7 */ /* 0x000ea400080010ff */
[----:B--2---:R-:W-:Y:S05]  /*6fa0*/  @!P0 BRA `(.L_x_137) ;  /* 0xfffffffc00f08947 */ /* 0x004fea000383ffff */
[----:B------:R-:W-:Y:S05]  /*6fb0*/  BRA `(.L_x_72) ;  /* 0xffffffc800187947 */ /* 0x000fea000383ffff */
.L_x_77:
[----:B-1----:R-:W-:-:S07]  /*6fc0*/  MOV R0, UR8 ;  /* 0x0000000800007c02 */ /* 0x002fce0008000f00 */
.L_x_138:
[----:B-1----:R1:W2:Y:S02]  /*6fd0*/  SYNCS.PHASECHK.TRANS64.TRYWAIT P0, [R0+URZ], R3 ;  /* 0x00000003000075a7 */ /* 0x0022a400080011ff */
[----:B--2---:R-:W-:Y:S05]  /*6fe0*/  @!P0 NANOSLEEP.SYNCS 0x989680 ;  /* 0x009896800000895d */ /* 0x004fea0003900000 */
[----:B------:R-:W2:Y:S02]  /*6ff0*/  @!P0 SYNCS.PHASECHK.TRANS64 P0, [R0+URZ], R3 ;  /* 0x00000003000085a7 */ /* 0x000ea400080010ff */
[----:B--2---:R-:W-:Y:S05]  /*7000*/  @!P0 BRA `(.L_x_138) ;  /* 0xfffffffc00f08947 */ /* 0x004fea000383ffff */
[----:B------:R-:W-:Y:S05]  /*7010*/  BRA `(.L_x_139) ;  /* 0xffffffcc000c7947 */ /* 0x000fea000383ffff */
.L_x_78:
[----:B------:R-:W-:-:S07]  /*7020*/  MOV R0, UR8 ;  /* 0x0000000800007c02 */ /* 0x000fce0008000f00 */
.L_x_140:
[----:B-1----:R1:W2:Y:S02]  /*7030*/  SYNCS.PHASECHK.TRANS64.TRYWAIT P0, [R0+URZ], R3 ;  /* 0x00000003000075a7 */ /* 0x0022a400080011ff */
[----:B--2---:R-:W-:Y:S05]  /*7040*/  @!P0 NANOSLEEP.SYNCS 0x989680 ;  /* 0x009896800000895d */ /* 0x004fea0003900000 */
[----:B------:R-:W2:Y:S02]  /*7050*/  @!P0 SYNCS.PHASECHK.TRANS64 P0, [R0+URZ], R3 ;  /* 0x00000003000085a7 */ /* 0x000ea400080010ff */
[----:B--2---:R-:W-:Y:S05]  /*7060*/  @!P0 BRA `(.L_x_140) ;  /* 0xfffffffc00f08947 */ /* 0x004fea000383ffff */
[----:B------:R-:W-:Y:S05]  /*7070*/  BRA `(.L_x_141) ;  /* 0xffffffcc00187947 */ /* 0x000fea000383ffff */
.L_x_79:
[----:B------:R-:W-:-:S07]  /*7080*/  MOV R0, UR8 ;  /* 0x0000000800007c02 */ /* 0x000fce0008000f00 */
.L_x_142:
[----:B-1----:R1:W2:Y:S02]  /*7090*/  SYNCS.PHASECHK.TRANS64.TRYWAIT P0, [R0+URZ], R3 ;  /* 0x00000003000075a7 */ /* 0x0022a400080011ff */
[----:B--2---:R-:W-:Y:S05]  /*70a0*/  @!P0 NANOSLEEP.SYNCS 0x989680 ;  /* 0x009896800000895d */ /* 0x004fea0003900000 */
[----:B------:R-:W2:Y:S02]  /*70b0*/  @!P0 SYNCS.PHASECHK.TRANS64 P0, [R0+URZ], R3 ;  /* 0x00000003000085a7 */ /* 0x000ea400080010ff */
[----:B--2---:R-:W-:Y:S05]  /*70c0*/  @!P0 BRA `(.L_x_142) ;  /* 0xfffffffc00f08947 */ /* 0x004fea000383ffff */
[----:B------:R-:W-:Y:S05]  /*70d0*/  BRA `(.L_x_143) ;  /* 0xffffffcc00247947 */ /* 0x000fea000383ffff */
.L_x_82:
[----:B------:R-:W-:-:S07]  /*70e0*/  MOV R0, UR7 ;  /* 0x0000000700007c02 */ /* 0x000fce0008000f00 */
.L_x_144:
[----:B-1----:R1:W2:Y:S02]  /*70f0*/  SYNCS.PHASECHK.TRANS64.TRYWAIT P1, [R0+URZ+0xf0], R3 ;  /* 0x0000f003000075a7 */ /* 0x0022a400080211ff */
[----:B--2---:R-:W-:Y:S05]  /*7100*/  @!P1 NANOSLEEP.SYNCS 0x989680 ;  /* 0x009896800000995d */ /* 0x004fea0003900000 */
[----:B------:R-:W2:Y:S02]  /*7110*/  @!P1 SYNCS.PHASECHK.TRANS64 P1, [R0+URZ+0xf0], R3 ;  /* 0x0000f003000095a7 */ /* 0x000ea400080210ff */
[----:B--2---:R-:W-:Y:S05]  /*7120*/  @!P1 BRA `(.L_x_144) ;  /* 0xfffffffc00f09947 */ /* 0x004fea000383ffff */
[----:B------:R-:W-:Y:S05]  /*7130*/  BRA `(.L_x_145) ;  /* 0xffffffcc00707947 */ /* 0x000fea000383ffff */
.L_x_87:
[----:B--2---:R2:W4:Y:S02]  /*7140*/  SYNCS.PHASECHK.TRANS64.TRYWAIT P0, [R0+URZ+0x70], R3 ;  /* 0x00007003000075a7 */ /* 0x00452400080011ff */
[----:B----4-:R-:W-:Y:S05]  /*7150*/  @!P0 NANOSLEEP.SYNCS 0x989680 ;  /* 0x009896800000895d */ /* 0x010fea0003900000 */
[----:B------:R-:W4:Y:S02]  /*7160*/  @!P0 SYNCS.PHASECHK.TRANS64 P0, [R0+URZ+0x70], R3 ;  /* 0x00007003000085a7 */ /* 0x000f2400080010ff */
[----:B----4-:R-:W-:Y:S05]  /*7170*/  @!P0 BRA `(.L_x_87) ;  /* 0xfffffffc00f08947 */ /* 0x010fea000383ffff */
[----:B------:R-:W-:Y:S05]  /*7180*/  BRA `(.L_x_146) ;  /* 0xffffffd000747947 */ /* 0x000fea000383ffff */
.L_x_90:
[----:B------:R-:W-:Y:S07]  /*7190*/  MOV R0, UR6 ;  /* 0x0000000600007c02 */ /* 0x000fee0008000f00 */
.L_x_147:
[----:B--2---:R2:W4:Y:S02]  /*71a0*/  SYNCS.PHASECHK.TRANS64.TRYWAIT P0, [R0+URZ+0x68], R3 ;  /* 0x00006803000075a7 */ /* 0x00452400080011ff */
[----:B----4-:R-:W-:Y:S05]  /*71b0*/  @!P0 NANOSLEEP.SYNCS 0x989680 ;  /* 0x009896800000895d */ /* 0x010fea0003900000 */
[----:B------:R-:W4:Y:S02]  /*71c0*/  @!P0 SYNCS.PHASECHK.TRANS64 P0, [R0+URZ+0x68], R3 ;  /* 0x00006803000085a7 */ /* 0x000f2400080010ff */
[----:B----4-:R-:W-:Y:S05]  /*71d0*/  @!P0 BRA `(.L_x_147) ;  /* 0xfffffffc00f08947 */ /* 0x010fea000383ffff */
[----:B------:R-:W-:Y:S05]  /*71e0*/  BRA `(.L_x_89) ;  /* 0xffffffd400607947 */ /* 0x000fea000383ffff */
.L_x_93:
[----:B------:R-:W-:Y:S07]  /*71f0*/  MOV R3, UR6 ;  /* 0x0000000600037c02 */ /* 0x000fee0008000f00 */
.L_x_148:
[----:B-1----:R1:W2:Y:S02]  /*7200*/  SYNCS.PHASECHK.TRANS64.TRYWAIT P2, [R3+URZ+0x58], R26 ;  /* 0x0000581a030075a7 */ /* 0x0022a400080411ff */
[----:B--2---:R-:W-:Y:S05]  /*7210*/  @!P2 NANOSLEEP.SYNCS 0x989680 ;  /* 0x009896800000a95d */ /* 0x004fea0003900000 */
[----:B------:R-:W2:Y:S02]  /*7220*/  @!P2 SYNCS.PHASECHK.TRANS64 P2, [R3+URZ+0x58], R26 ;  /* 0x0000581a0300a5a7 */ /* 0x000ea400080410ff */
[----:B--2---:R-:W-:Y:S05]  /*7230*/  @!P2 BRA `(.L_x_148) ;  /* 0xfffffffc00f0a947 */ /* 0x004fea000383ffff */
[----:B------:R-:W-:Y:S05]  /*7240*/  BRA `(.L_x_149) ;  /* 0xffffffd400f47947 */ /* 0x000fea000383ffff */
.L_x_96:
[----:B--2---:R2:W3:Y:S02]  /*7250*/  SYNCS.PHASECHK.TRANS64.TRYWAIT P0, [R0+URZ+0x70], R3 ;  /* 0x00007003000075a7 */ /* 0x0044e400080011ff */
[----:B---3--:R-:W-:Y:S05]  /*7260*/  @!P0 NANOSLEEP.SYNCS 0x989680 ;  /* 0x009896800000895d */ /* 0x008fea0003900000 */
[----:B------:R-:W3:Y:S02]  /*7270*/  @!P0 SYNCS.PHASECHK.TRANS64 P0, [R0+URZ+0x70], R3 ;  /* 0x00007003000085a7 */ /* 0x000ee400080010ff */
[----:B---3--:R-:W-:Y:S05]  /*7280*/  @!P0 BRA `(.L_x_96) ;  /* 0xfffffffc00f08947 */ /* 0x008fea000383ffff */
[----:B------:R-:W-:Y:S05]  /*7290*/  BRA `(.L_x_150) ;  /* 0xffffffdc00547947 */ /* 0x000fea000383ffff */
.L_x_107:
[----:B-1----:R-:W-:Y:S04]  /*72a0*/  MOV R0, UR43 ;  /* 0x0000002b00007c02 */ /* 0x002fe80008000f00 */
[----:B------:R1:W2:Y:S03]  /*72b0*/  SYNCS.PHASECHK.TRANS64.TRYWAIT P1, [R0+URZ+0x50], R3 ;  /* 0x00005003000075a7 */ /* 0x0002a600080211ff */
[----:B--2---:R-:W-:Y:S05]  /*72c0*/  @!P1 NANOSLEEP.SYNCS 0x989680 ;  /* 0x009896800000995d */ /* 0x004fea0003900000 */
[----:B------:R-:W2:Y:S02]  /*72d0*/  @!P1 SYNCS.PHASECHK.TRANS64 P1, [R0+URZ+0x50], R3 ;  /* 0x00005003000095a7 */ /* 0x000ea400080210ff */
[----:B--2---:R-:W-:Y:S05]  /*72e0*/  @!P1 BRA `(.L_x_107) ;  /* 0xfffffffc00ec9947 */ /* 0x004fea000383ffff */
[----:B------:R-:W-:Y:S05]  /*72f0*/  BRA `(.L_x_106) ;  /* 0xffffffe800347947 */ /* 0x000fea000383ffff */
.L_x_109:
[----:B------:R1:W1:Y:S02]  /*7300*/  SYNCS.PHASECHK.TRANS64.TRYWAIT P1, [R113+URZ+0x90], R2 ;  /* 0x00009002710075a7 */ /* 0x00026400080211ff */
[----:B-1----:R-:W-:Y:S05]  /*7310*/  @!P1 NANOSLEEP.SYNCS 0x989680 ;  /* 0x009896800000995d */ /* 0x002fea0003900000 */
[----:B------:R-:W1:Y:S02]  /*7320*/  @!P1 SYNCS.PHASECHK.TRANS64 P1, [R113+URZ+0x90], R2 ;  /* 0x00009002710095a7 */ /* 0x000e6400080210ff */
[----:B-1----:R-:W-:Y:S05]  /*7330*/  @!P1 BRA `(.L_x_109) ;  /* 0xfffffffc00f09947 */ /* 0x002fea000383ffff */
[----:B------:R-:W-:Y:S05]  /*7340*/  BRA `(.L_x_108) ;  /* 0xffffffe800707947 */ /* 0x000fea000383ffff */
        .weak           $__internal_0_$__cuda_sm10x_tcgen05_guardrail_trap_col_being_dealloced_not_returned_by_alloc
        .type           $__internal_0_$__cuda_sm10x_tcgen05_guardrail_trap_col_being_dealloced_not_returned_by_alloc,@function
        .size           $__internal_0_$__cuda_sm10x_tcgen05_guardrail_trap_col_being_dealloced_not_returned_by_alloc,($__internal_1_$__cuda_sm10x_tcgen05_guardrail_trap_phase_invalid_during_alloc - $__internal_0_$__cuda_sm10x_tcgen05_guardrail_trap_col_being_dealloced_not_returned_by_alloc)
$__internal_0_$__cuda_sm10x_tcgen05_guardrail_trap_col_being_dealloced_not_returned_by_alloc:
[----:B------:R-:W-:Y:S05]  /*7350*/  BPT.TRAP 0x1 ;  /* 0x000000040000795c */ /* 0x000fea0000300000 */
[----:B------:R-:W-:-:S04]  /*7360*/  HFMA2 R3, -RZ, RZ, 0, 0 ;  /* 0x00000000ff037431 */ /* 0x000fc800000001ff */
[----:B------:R-:W-:Y:S05]  /*7370*/  RET.REL.NODEC R2 `(_ZN7cutlass13device_kernelINS_4gemm6kernel13GemmUniversalIN4cute5tupleIJiiiiEEENS1_10collective13CollectiveMmaINS1_35MainloopSm100TmaUmmaWarpSpecializedILi5ELi2ELi4ENS5_IJNS4_1CILi2EEENSA_ILi1EEESC_EEEEENS5_IJNSA_ILi128EEENSA_ILi64EEESF_EEENS_12float_e4m3_tENS5_IJlSC_lEEESI_SJ_NS4_8TiledMMAINS4_8MMA_AtomIJNS4_10MMA_TraitsINS4_25SM100_MMA_F8F6F4_2x1SM_SSEJSI_SI_fSF_SG_NS4_17integral_constantINS4_4UMMA5MajorELSQ_0EEESR_NSO_INSP_7ScaleInELSS_0EEEST_EEEEEENS4_6LayoutINS5_IJSC_SC_SC_EEENS5_IJNSA_ILi0EEESY_SY_EEEEENS5_IJNS4_10UnderscoreES11_S11_EEEEENS4_18SM100_TMA_2SM_LOADENS4_14ComposedLayoutINS4_7SwizzleILi3ELi4ELi3EEENS4_18smem_ptr_flag_bitsILi8EEENSW_INS5_IJNSA_ILi8EEESF_EEENS5_IJSF_SC_EEEEEEEvNS4_8identityES14_S1E_vS1F_EENS_8epilogue10collective18CollectiveEpilogueINS1H_23Sm100TmaWarpSpecializedILi1ELi1ELi32ELb0ELb0EEEJNS5_IJSG_SG_SF_EEENS5_IJNSW_ISG_SC_EES1N_EEESI_SJ_SI_SJ_NS1H_6fusion15FusionCallbacksIS1L_NS1P_17LinearCombinationISI_fSI_fLNS_15FloatRoundStyleE2EEES1M_S1O_JEEENS4_5SM1004TMEM4LOAD26SM100_TMEM_LOAD_32dp32b32xENS4_13SM90_TMA_LOADENS15_INS16_ILi2ELi4ELi3EEES19_NSW_INS5_IJS1A_SG_EEENS5_IJSG_SC_EEEEEEENS4_39AutoVectorizingCopyWithAssumedAlignmentILi128EEENS4_14SM90_TMA_STOREES24_S26_S26_EEEvvEEEEvNT_6ParamsE) ;  /* 0xffffff8c02207950 */ /* 0x000fea0003c3ffff */
        .weak           $__internal_1_$__cuda_sm10x_tcgen05_guardrail_trap_phase_invalid_during_alloc
        .type           $__internal_1_$__cuda_sm10x_tcgen05_guardrail_trap_phase_invalid_during_alloc,@function
        .size           $__internal_1_$__cuda_sm10x_tcgen05_guardrail_trap_phase_invalid_during_alloc,($__internal_2_$__cuda_sm10x_tcgen05_guardrail_trap_unallocated_columns_being_dealloced - $__internal_1_$__cuda_sm10x_tcgen05_guardrail_trap_phase_invalid_during_alloc)
$__internal_1_$__cuda_sm10x_tcgen05_guardrail_trap_phase_invalid_during_alloc:
[----:B------:R-:W-:Y:S05]  /*7380*/  BPT.TRAP 0x1 ;  /* 0x000000040000795c */ /* 0x000fea0000300000 */
[----:B------:R-:W-:-:S04]  /*7390*/  MOV R3, 0x0 ;  /* 0x0000000000037802 */ /* 0x000fc80000000f00 */
[----:B------:R-:W-:Y:S05]  /*73a0*/  RET.REL.NODEC R2 `(_ZN7cutlass13device_kernelINS_4gemm6kernel13GemmUniversalIN4cute5tupleIJiiiiEEENS1_10collective13CollectiveMmaINS1_35MainloopSm100TmaUmmaWarpSpecializedILi5ELi2ELi4ENS5_IJNS4_1CILi2EEENSA_ILi1EEESC_EEEEENS5_IJNSA_ILi128EEENSA_ILi64EEESF_EEENS_12float_e4m3_tENS5_IJlSC_lEEESI_SJ_NS4_8TiledMMAINS4_8MMA_AtomIJNS4_10MMA_TraitsINS4_25SM100_MMA_F8F6F4_2x1SM_SSEJSI_SI_fSF_SG_NS4_17integral_constantINS4_4UMMA5MajorELSQ_0EEESR_NSO_INSP_7ScaleInELSS_0EEEST_EEEEEENS4_6LayoutINS5_IJSC_SC_SC_EEENS5_IJNSA_ILi0EEESY_SY_EEEEENS5_IJNS4_10UnderscoreES11_S11_EEEEENS4_18SM100_TMA_2SM_LOADENS4_14ComposedLayoutINS4_7SwizzleILi3ELi4ELi3EEENS4_18smem_ptr_flag_bitsILi8EEENSW_INS5_IJNSA_ILi8EEESF_EEENS5_IJSF_SC_EEEEEEEvNS4_8identityES14_S1E_vS1F_EENS_8epilogue10collective18CollectiveEpilogueINS1H_23Sm100TmaWarpSpecializedILi1ELi1ELi32ELb0ELb0EEEJNS5_IJSG_SG_SF_EEENS5_IJNSW_ISG_SC_EES1N_EEESI_SJ_SI_SJ_NS1H_6fusion15FusionCallbacksIS1L_NS1P_17LinearCombinationISI_fSI_fLNS_15FloatRoundStyleE2EEES1M_S1O_JEEENS4_5SM1004TMEM4LOAD26SM100_TMEM_LOAD_32dp32b32xENS4_13SM90_TMA_LOADENS15_INS16_ILi2ELi4ELi3EEES19_NSW_INS5_IJS1A_SG_EEENS5_IJSG_SC_EEEEEEENS4_39AutoVectorizingCopyWithAssumedAlignmentILi128EEENS4_14SM90_TMA_STOREES24_S26_S26_EEEvvEEEEvNT_6ParamsE) ;  /* 0xffffff8c02147950 */ /* 0x000fea0003c3ffff */
        .weak           $__internal_2_$__cuda_sm10x_tcgen05_guardrail_trap_unallocated_columns_being_dealloced
        .type           $__internal_2_$__cuda_sm10x_tcgen05_guardrail_trap_unallocated_columns_being_dealloced,@function
        .size           $__internal_2_$__cuda_sm10x_tcgen05_guardrail_trap_unallocated_columns_being_dealloced,(.L_x_152 - $__internal_2_$__cuda_sm10x_tcgen05_guardrail_trap_unallocated_columns_being_dealloced)
$__internal_2_$__cuda_sm10x_tcgen05_guardrail_trap_unallocated_columns_being_dealloced:
[----:B------:R-:W-:Y:S05]  /*73b0*/  BPT.TRAP 0x1 ;  /* 0x000000040000795c */ /* 0x000fea0000300000 */
[----:B------:R-:W-:-:S04]  /*73c0*/  HFMA2 R3, -RZ, RZ, 0, 0 ;  /* 0x00000000ff037431 */ /* 0x000fc800000001ff */
[----:B------:R-:W-:Y:S05]  /*73d0*/  RET.REL.NODEC R2 `(_ZN7cutlass13device_kernelINS_4gemm6kernel13GemmUniversalIN4cute5tupleIJiiiiEEENS1_10collective13CollectiveMmaINS1_35MainloopSm100TmaUmmaWarpSpecializedILi5ELi2ELi4ENS5_IJNS4_1CILi2EEENSA_ILi1EEESC_EEEEENS5_IJNSA_ILi128EEENSA_ILi64EEESF_EEENS_12float_e4m3_tENS5_IJlSC_lEEESI_SJ_NS4_8TiledMMAINS4_8MMA_AtomIJNS4_10MMA_TraitsINS4_25SM100_MMA_F8F6F4_2x1SM_SSEJSI_SI_fSF_SG_NS4_17integral_constantINS4_4UMMA5MajorELSQ_0EEESR_NSO_INSP_7ScaleInELSS_0EEEST_EEEEEENS4_6LayoutINS5_IJSC_SC_SC_EEENS5_IJNSA_ILi0EEESY_SY_EEEEENS5_IJNS4_10UnderscoreES11_S11_EEEEENS4_18SM100_TMA_2SM_LOADENS4_14ComposedLayoutINS4_7SwizzleILi3ELi4ELi3EEENS4_18smem_ptr_flag_bitsILi8EEENSW_INS5_IJNSA_ILi8EEESF_EEENS5_IJSF_SC_EEEEEEEvNS4_8identityES14_S1E_vS1F_EENS_8epilogue10collective18CollectiveEpilogueINS1H_23Sm100TmaWarpSpecializedILi1ELi1ELi32ELb0ELb0EEEJNS5_IJSG_SG_SF_EEENS5_IJNSW_ISG_SC_EES1N_EEESI_SJ_SI_SJ_NS1H_6fusion15FusionCallbacksIS1L_NS1P_17LinearCombinationISI_fSI_fLNS_15FloatRoundStyleE2EEES1M_S1O_JEEENS4_5SM1004TMEM4LOAD26SM100_TMEM_LOAD_32dp32b32xENS4_13SM90_TMA_LOADENS15_INS16_ILi2ELi4ELi3EEES19_NSW_INS5_IJS1A_SG_EEENS5_IJSG_SC_EEEEEEENS4_39AutoVectorizingCopyWithAssumedAlignmentILi128EEENS4_14SM90_TMA_STOREES24_S26_S26_EEEvvEEEEvNT_6ParamsE) ;  /* 0xffffff8c02087950 */ /* 0x000fea0003c3ffff */
.L_x_151:
[----:B------:R-:W-:-:S00]  /*73e0*/  BRA `(.L_x_151) ;  /* 0xfffffffc00fc7947 */ /* 0x000fc0000383ffff */
[----:B------:R-:W-:-:S00]  /*73f0*/  NOP ;  /* 0x0000000000007918 */ /* 0x000fc00000000000 */
        /* <DEDUP_REMOVED lines=8> */
.L_x_152:


//--------------------- .nv.global.init           --------------------------
	.section	.nv.global.init,"aw",@progbits
.nv.global.init:
	.type		$str$27,@object
	.size		$str$27,($str$28 - $str$27)
$str$27:
        /*0000*/ 	.byte	0x28, 0x61, 0x64, 0x64, 0x72, 0x65, 0x73, 0x73, 0x20, 0x26, 0x20, 0x6d, 0x61, 0x73, 0x6b, 0x29
        /*0010*/ 	.byte	0x20, 0x3d, 0x3d, 0x20, 0x30, 0x00
	.type		$str$28,@object
	.size		$str$28,($str$26 - $str$28)
$str$28:
        /*0016*/ 	.byte	0x2f, 0x74, 0x6d, 0x70, 0x2f, 0x63, 0x75, 0x74, 0x6c, 0x61, 0x73, 0x73, 0x5f, 0x73, 0x77, 0x65
        /*0026*/ 	.byte	0x65, 0x70, 0x5f, 0x73, 0x72, 0x63, 0x2f, 0x69, 0x6e, 0x63, 0x6c, 0x75, 0x64, 0x65, 0x2f, 0x63
        /*0036*/ 	.byte	0x75, 0x74, 0x65, 0x2f, 0x70, 0x6f, 0x69, 0x6e, 0x74, 0x65, 0x72, 0x5f, 0x66, 0x6c, 0x61, 0x67
        /*0046*/ 	.byte	0x67, 0x65, 0x64, 0x2e, 0x68, 0x70, 0x70, 0x00
	.type		$str$26,@object
	.size		$str$26,($str$25 - $str$26)
$str$26:
        /*004e*/ 	.byte	0x2f, 0x74, 0x6d, 0x70, 0x2f, 0x63, 0x75, 0x74, 0x6c, 0x61, 0x73, 0x73, 0x5f, 0x73, 0x77, 0x65
        /*005e*/ 	.byte	0x65, 0x70, 0x5f, 0x73, 0x72, 0x63, 0x2f, 0x69, 0x6e, 0x63, 0x6c, 0x75, 0x64, 0x65, 0x2f, 0x63
        /*006e*/ 	.byte	0x75, 0x74, 0x65, 0x2f, 0x61, 0x74, 0x6f, 0x6d, 0x2f, 0x63, 0x6f, 0x70, 0x79, 0x5f, 0x74, 0x72
        /*007e*/ 	.byte	0x61, 0x69, 0x74, 0x73, 0x5f, 0x73, 0x6d, 0x31, 0x30, 0x30, 0x2e, 0x68, 0x70, 0x70, 0x00
	.type		$str$25,@object
	.size		$str$25,(__unnamed_1 - $str$25)
$str$25:
        /*008d*/ 	.byte	0x28, 0x28, 0x75, 0x69, 0x6e, 0x74, 0x33, 0x32, 0x5f, 0x74, 0x28, 0x74, 0x68, 0x72, 0x65, 0x61
        /*009d*/ 	.byte	0x64, 0x49, 0x64, 0x78, 0x2e, 0x78, 0x29, 0x20, 0x2f, 0x20, 0x33, 0x32, 0x29, 0x20, 0x25, 0x20
        /*00ad*/ 	.byte	0x34, 0x29, 0x20, 0x3d, 0x3d, 0x20, 0x28, 0x28, 0x28, 0x74, 0x6d, 0x65, 0x6d, 0x5f, 0x61, 0x64
        /*00bd*/ 	.byte	0x64, 0x72, 0x20, 0x3e, 0x3e, 0x20, 0x31, 0x36, 0x29, 0x20, 0x2f, 0x20, 0x33, 0x32, 0x29, 0x20
        /*00cd*/ 	.byte	0x25, 0x20, 0x34, 0x29, 0x00
	.type		__unnamed_1,@object
	.size		__unnamed_1,(__unnamed_2 - __unnamed_1)
__unnamed_1:
        /*00d2*/ 	.byte	0x61, 0x75, 0x74, 0x6f, 0x20, 0x63, 0x75, 0x74, 0x65, 0x3a, 0x3a, 0x61, 0x73, 0x5f, 0x70, 0x6f
        /* <DEDUP_REMOVED lines=24> */
        /*0262*/ 	.byte	0x3c, 0x34, 0x30, 0x39, 0x36, 0x3e, 0x3e, 0x3e, 0x3e, 0x5d, 0x00
	.type		__unnamed_2,@object
	.size		__unnamed_2,(.L_2 - __unnamed_2)
__unnamed_2:
        /* <DEDUP_REMOVED lines=40> */
        /*04ed*/ 	.byte	0x74, 0x65, 0x3a, 0x3a, 0x43, 0x3c, 0x30, 0x3e, 0x3e, 0x3e, 0x3e, 0x5d, 0x00
.L_2:


//--------------------- .nv.shared._ZN7cutlass13device_kernelINS_4gemm6kernel13GemmUniversalIN4cute5tupleIJiiiiEEENS1_10collective13CollectiveMmaINS1_35MainloopSm100TmaUmmaWarpSpecializedILi5ELi2ELi4ENS5_IJNS4_1CILi2EEENSA_ILi1EEESC_EEEEENS5_IJNSA_ILi128EEENSA_ILi64EEESF_EEENS_12float_e4m3_tENS5_IJlSC_lEEESI_SJ_NS4_8TiledMMAINS4_8MMA_AtomIJNS4_10MMA_TraitsINS4_25SM100_MMA_F8F6F4_2x1SM_SSEJSI_SI_fSF_SG_NS4_17integral_constantINS4_4UMMA5MajorELSQ_0EEESR_NSO_INSP_7ScaleInELSS_0EEEST_EEEEEENS4_6LayoutINS5_IJSC_SC_SC_EEENS5_IJNSA_ILi0EEESY_SY_EEEEENS5_IJNS4_10UnderscoreES11_S11_EEEEENS4_18SM100_TMA_2SM_LOADENS4_14ComposedLayoutINS4_7SwizzleILi3ELi4ELi3EEENS4_18smem_ptr_flag_bitsILi8EEENSW_INS5_IJNSA_ILi8EEESF_EEENS5_IJSF_SC_EEEEEEEvNS4_8identityES14_S1E_vS1F_EENS_8epilogue10collective18CollectiveEpilogueINS1H_23Sm100TmaWarpSpecializedILi1ELi1ELi32ELb0ELb0EEEJNS5_IJSG_SG_SF_EEENS5_IJNSW_ISG_SC_EES1N_EEESI_SJ_SI_SJ_NS1H_6fusion15FusionCallbacksIS1L_NS1P_17LinearCombinationISI_fSI_fLNS_15FloatRoundStyleE2EEES1M_S1O_JEEENS4_5SM1004TMEM4LOAD26SM100_TMEM_LOAD_32dp32b32xENS4_13SM90_TMA_LOADENS15_INS16_ILi2ELi4ELi3EEES19_NSW_INS5_IJS1A_SG_EEENS5_IJSG_SC_EEEEEEENS4_39AutoVectorizingCopyWithAssumedAlignmentILi128EEENS4_14SM90_TMA_STOREES24_S26_S26_EEEvvEEEEvNT_6ParamsE --------------------------
	.section	.nv.shared._ZN7cutlass13device_kernelINS_4gemm6kernel13GemmUniversalIN4cute5tupleIJiiiiEEENS1_10collective13CollectiveMmaINS1_35MainloopSm100TmaUmmaWarpSpecializedILi5ELi2ELi4ENS5_IJNS4_1CILi2EEENSA_ILi1EEESC_EEEEENS5_IJNSA_ILi128EEENSA_ILi64EEESF_EEENS_12float_e4m3_tENS5_IJlSC_lEEESI_SJ_NS4_8TiledMMAINS4_8MMA_AtomIJNS4_10MMA_TraitsINS4_25SM100_MMA_F8F6F4_2x1SM_SSEJSI_SI_fSF_SG_NS4_17integral_constantINS4_4UMMA5MajorELSQ_0EEESR_NSO_INSP_7ScaleInELSS_0EEEST_EEEEEENS4_6LayoutINS5_IJSC_SC_SC_EEENS5_IJNSA_ILi0EEESY_SY_EEEEENS5_IJNS4_10UnderscoreES11_S11_EEEEENS4_18SM100_TMA_2SM_LOADENS4_14ComposedLayoutINS4_7SwizzleILi3ELi4ELi3EEENS4_18smem_ptr_flag_bitsILi8EEENSW_INS5_IJNSA_ILi8EEESF_EEENS5_IJSF_SC_EEEEEEEvNS4_8identityES14_S1E_vS1F_EENS_8epilogue10collective18CollectiveEpilogueINS1H_23Sm100TmaWarpSpecializedILi1ELi1ELi32ELb0ELb0EEEJNS5_IJSG_SG_SF_EEENS5_IJNSW_ISG_SC_EES1N_EEESI_SJ_SI_SJ_NS1H_6fusion15FusionCallbacksIS1L_NS1P_17LinearCombinationISI_fSI_fLNS_15FloatRoundStyleE2EEES1M_S1O_JEEENS4_5SM1004TMEM4LOAD26SM100_TMEM_LOAD_32dp32b32xENS4_13SM90_TMA_LOADENS15_INS16_ILi2ELi4ELi3EEES19_NSW_INS5_IJS1A_SG_EEENS5_IJSG_SC_EEEEEEENS4_39AutoVectorizingCopyWithAssumedAlignmentILi128EEENS4_14SM90_TMA_STOREES24_S26_S26_EEEvvEEEEvNT_6ParamsE,"aw",@nobits
	.sectionflags	@""
	.align	16
	.zero		1024


//--------------------- .nv.shared.reserved.0     --------------------------
	.section	.nv.shared.reserved.0,"aw",@nobits
	.weak		__nv_reservedSMEM_offset_0_alias
	.size		__nv_reservedSMEM_offset_0_alias, 0, 64
	.other		__nv_reservedSMEM_offset_0_alias,@"STO_CUDA_RESERVED_SHARED STV_DEFAULT"
__nv_reservedSMEM_offset_0_alias:
	.zero		0
.nv.shared.reserved.0:
	.zero		64
	.weak		__nv_reservedSMEM_tcgen05_partition
	.type		__nv_reservedSMEM_tcgen05_partition,@object
	.size		__nv_reservedSMEM_tcgen05_partition,(.L_0 - __nv_reservedSMEM_tcgen05_partition)
__nv_reservedSMEM_tcgen05_partition:
	.zero		32
.L_0:


//--------------------- .nv.global                --------------------------
	.section	.nv.global,"aw",@nobits
.nv.global:
	.type		_ZN39_INTERNAL_0416e8b1_4_k_cu_e27f5b19_88594cute1_E,@object
	.size		_ZN39_INTERNAL_0416e8b1_4_k_cu_e27f5b19_88594cute1_E,(_ZN39_INTERNAL_0416e8b1_4_k_cu_e27f5b19_88594cuda3std3__45__cpo6cbeginE - _ZN39_INTERNAL_0416e8b1_4_k_cu_e27f5b19_88594cute1_E)
_ZN39_INTERNAL_0416e8b1_4_k_cu_e27f5b19_88594cute1_E:
	.zero		1
	.type		_ZN39_INTERNAL_0416e8b1_4_k_cu_e27f5b19_88594cuda3std3__45__cpo6cbeginE,@object
	.size		_ZN39_INTERNAL_0416e8b1_4_k_cu_e27f5b19_88594cuda3std3__45__cpo6cbeginE,(_ZN39_INTERNAL_0416e8b1_4_k_cu_e27f5b19_88594cuda3std3__48in_placeE - _ZN39_INTERNAL_0416e8b1_4_k_cu_e27f5b19_88594cuda3std3__45__cpo6cbeginE)
_ZN39_INTERNAL_0416e8b1_4_k_cu_e27f5b19_88594cuda3std3__45__cpo6cbeginE:
	.zero		1
	.type		_ZN39_INTERNAL_0416e8b1_4_k_cu_e27f5b19_88594cuda3std3__48in_placeE,@object
	.size		_ZN39_INTERNAL_0416e8b1_4_k_cu_e27f5b19_88594cuda3std3__48in_placeE,(_ZN39_INTERNAL_0416e8b1_4_k_cu_e27f5b19_88594cuda3std6ranges3__45__cpo9iter_moveE - _ZN39_INTERNAL_0416e8b1_4_k_cu_e27f5b19_88594cuda3std3__48in_placeE)
_ZN39_INTERNAL_0416e8b1_4_k_cu_e27f5b19_88594cuda3std3__48in_placeE:
	.zero		1
	.type		_ZN39_INTERNAL_0416e8b1_4_k_cu_e27f5b19_88594cuda3std6ranges3__45__cpo9iter_moveE,@object
	.size		_ZN39_INTERNAL_0416e8b1_4_k_cu_e27f5b19_88594cuda3std6ranges3__45__cpo9iter_moveE,(_ZN39_INTERNAL_0416e8b1_4_k_cu_e27f5b19_88594cuda3std3__45__cpo5beginE - _ZN39_INTERNAL_0416e8b1_4_k_cu_e27f5b19_88594cuda3std6ranges3__45__cpo9iter_moveE)
_ZN39_INTERNAL_0416e8b1_4_k_cu_e27f5b19_88594cuda3std6ranges3__45__cpo9iter_moveE:
	.zero		1
	.type		_ZN39_INTERNAL_0416e8b1_4_k_cu_e27f5b19_88594cuda3std3__45__cpo5beginE,@object
	.size		_ZN39_INTERNAL_0416e8b1_4_k_cu_e27f5b19_88594cuda3std3__45__cpo5beginE,(_ZN39_INTERNAL_0416e8b1_4_k_cu_e27f5b19_88594cuda3std3__441_GLOBAL__N__0416e8b1_4_k_cu_e27f5b19_88596ignoreE - _ZN39_INTERNAL_0416e8b1_4_k_cu_e27f5b19_88594cuda3std3__45__cpo5beginE)
_ZN39_INTERNAL_0416e8b1_4_k_cu_e27f5b19_88594cuda3std3__45__cpo5beginE:
	.zero		1
	.type		_ZN39_INTERNAL_0416e8b1_4_k_cu_e27f5b19_88594cuda3std3__441_GLOBAL__N__0416e8b1_4_k_cu_e27f5b19_88596ignoreE,@object
	.size		_ZN39_INTERNAL_0416e8b1_4_k_cu_e27f5b19_88594cuda3std3__441_GLOBAL__N__0416e8b1_4_k_cu_e27f5b19_88596ignoreE,(_ZN39_INTERNAL_0416e8b1_4_k_cu_e27f5b19_88594cute7productE - _ZN39_INTERNAL_0416e8b1_4_k_cu_e27f5b19_88594cuda3std3__441_GLOBAL__N__0416e8b1_4_k_cu_e27f5b19_88596ignoreE)
_ZN39_INTERNAL_0416e8b1_4_k_cu_e27f5b19_88594cuda3std3__441_GLOBAL__N__0416e8b1_4_k_cu_e27f5b19_88596ignoreE:
	.zero		1
	.type		_ZN39_INTERNAL_0416e8b1_4_k_cu_e27f5b19_88594cute7productE,@object
	.size		_ZN39_INTERNAL_0416e8b1_4_k_cu_e27f5b19_88594cute7productE,(_ZN39_INTERNAL_0416e8b1_4_k_cu_e27f5b19_88594cuda3std3__45__cpo3endE - _ZN39_INTERNAL_0416e8b1_4_k_cu_e27f5b19_88594cute7productE)
_ZN39_INTERNAL_0416e8b1_4_k_cu_e27f5b19_88594cute7productE:
	.zero		1
	.type		_ZN39_INTERNAL_0416e8b1_4_k_cu_e27f5b19_88594cuda3std3__45__cpo3endE,@object
	.size		_ZN39_INTERNAL_0416e8b1_4_k_cu_e27f5b19_88594cuda3std3__45__cpo3endE,(_ZN39_INTERNAL_0416e8b1_4_k_cu_e27f5b19_88594cuda3std3__419piecewise_constructE - _ZN39_INTERNAL_0416e8b1_4_k_cu_e27f5b19_88594cuda3std3__45__cpo3endE)
_ZN39_INTERNAL_0416e8b1_4_k_cu_e27f5b19_88594cuda3std3__45__cpo3endE:
	.zero		1
	.type		_ZN39_INTERNAL_0416e8b1_4_k_cu_e27f5b19_88594cuda3std3__419piecewise_constructE,@object
	.size		_ZN39_INTERNAL_0416e8b1_4_k_cu_e27f5b19_88594cuda3std3__419piecewise_constructE,(_ZN39_INTERNAL_0416e8b1_4_k_cu_e27f5b19_88594cuda3std3__45__cpo4cendE - _ZN39_INTERNAL_0416e8b1_4_k_cu_e27f5b19_88594cuda3std3__419piecewise_constructE)
_ZN39_INTERNAL_0416e8b1_4_k_cu_e27f5b19_88594cuda3std3__419piecewise_constructE:
	.zero		1
	.type		_ZN39_INTERNAL_0416e8b1_4_k_cu_e27f5b19_88594cuda3std3__45__cpo4cendE,@object
	.size		_ZN39_INTERNAL_0416e8b1_4_k_cu_e27f5b19_88594cuda3std3__45__cpo4cendE,(_ZN39_INTERNAL_0416e8b1_4_k_cu_e27f5b19_88594cuda3std6ranges3__45__cpo4swapE - _ZN39_INTERNAL_0416e8b1_4_k_cu_e27f5b19_88594cuda3std3__45__cpo4cendE)
_ZN39_INTERNAL_0416e8b1_4_k_cu_e27f5b19_88594cuda3std3__45__cpo4cendE:
	.zero		1
	.type		_ZN39_INTERNAL_0416e8b1_4_k_cu_e27f5b19_88594cuda3std6ranges3__45__cpo4swapE,@object
	.size		_ZN39_INTERNAL_0416e8b1_4_k_cu_e27f5b19_88594cuda3std6ranges3__45__cpo4swapE,(.L_10 - _ZN39_INTERNAL_0416e8b1_4_k_cu_e27f5b19_88594cuda3std6ranges3__45__cpo4swapE)
_ZN39_INTERNAL_0416e8b1_4_k_cu_e27f5b19_88594cuda3std6ranges3__45__cpo4swapE:
	.zero		1
.L_10:


//--------------------- .nv.constant0._ZN7cutlass13device_kernelINS_4gemm6kernel13GemmUniversalIN4cute5tupleIJiiiiEEENS1_10collective13CollectiveMmaINS1_35MainloopSm100TmaUmmaWarpSpecializedILi5ELi2ELi4ENS5_IJNS4_1CILi2EEENSA_ILi1EEESC_EEEEENS5_IJNSA_ILi128EEENSA_ILi64EEESF_EEENS_12float_e4m3_tENS5_IJlSC_lEEESI_SJ_NS4_8TiledMMAINS4_8MMA_AtomIJNS4_10MMA_TraitsINS4_25SM100_MMA_F8F6F4_2x1SM_SSEJSI_SI_fSF_SG_NS4_17integral_constantINS4_4UMMA5MajorELSQ_0EEESR_NSO_INSP_7ScaleInELSS_0EEEST_EEEEEENS4_6LayoutINS5_IJSC_SC_SC_EEENS5_IJNSA_ILi0EEESY_SY_EEEEENS5_IJNS4_10UnderscoreES11_S11_EEEEENS4_18SM100_TMA_2SM_LOADENS4_14ComposedLayoutINS4_7SwizzleILi3ELi4ELi3EEENS4_18smem_ptr_flag_bitsILi8EEENSW_INS5_IJNSA_ILi8EEESF_EEENS5_IJSF_SC_EEEEEEEvNS4_8identityES14_S1E_vS1F_EENS_8epilogue10collective18CollectiveEpilogueINS1H_23Sm100TmaWarpSpecializedILi1ELi1ELi32ELb0ELb0EEEJNS5_IJSG_SG_SF_EEENS5_IJNSW_ISG_SC_EES1N_EEESI_SJ_SI_SJ_NS1H_6fusion15FusionCallbacksIS1L_NS1P_17LinearCombinationISI_fSI_fLNS_15FloatRoundStyleE2EEES1M_S1O_JEEENS4_5SM1004TMEM4LOAD26SM100_TMEM_LOAD_32dp32b32xENS4_13SM90_TMA_LOADENS15_INS16_ILi2ELi4ELi3EEES19_NSW_INS5_IJS1A_SG_EEENS5_IJSG_SC_EEEEEEENS4_39AutoVectorizingCopyWithAssumedAlignmentILi128EEENS4_14SM90_TMA_STOREES24_S26_S26_EEEvvEEEEvNT_6ParamsE --------------------------
	.section	.nv.constant0._ZN7cutlass13device_kernelINS_4gemm6kernel13GemmUniversalIN4cute5tupleIJiiiiEEENS1_10collective13CollectiveMmaINS1_35MainloopSm100TmaUmmaWarpSpecializedILi5ELi2ELi4ENS5_IJNS4_1CILi2EEENSA_ILi1EEESC_EEEEENS5_IJNSA_ILi128EEENSA_ILi64EEESF_EEENS_12float_e4m3_tENS5_IJlSC_lEEESI_SJ_NS4_8TiledMMAINS4_8MMA_AtomIJNS4_10MMA_TraitsINS4_25SM100_MMA_F8F6F4_2x1SM_SSEJSI_SI_fSF_SG_NS4_17integral_constantINS4_4UMMA5MajorELSQ_0EEESR_NSO_INSP_7ScaleInELSS_0EEEST_EEEEEENS4_6LayoutINS5_IJSC_SC_SC_EEENS5_IJNSA_ILi0EEESY_SY_EEEEENS5_IJNS4_10UnderscoreES11_S11_EEEEENS4_18SM100_TMA_2SM_LOADENS4_14ComposedLayoutINS4_7SwizzleILi3ELi4ELi3EEENS4_18smem_ptr_flag_bitsILi8EEENSW_INS5_IJNSA_ILi8EEESF_EEENS5_IJSF_SC_EEEEEEEvNS4_8identityES14_S1E_vS1F_EENS_8epilogue10collective18CollectiveEpilogueINS1H_23Sm100TmaWarpSpecializedILi1ELi1ELi32ELb0ELb0EEEJNS5_IJSG_SG_SF_EEENS5_IJNSW_ISG_SC_EES1N_EEESI_SJ_SI_SJ_NS1H_6fusion15FusionCallbacksIS1L_NS1P_17LinearCombinationISI_fSI_fLNS_15FloatRoundStyleE2EEES1M_S1O_JEEENS4_5SM1004TMEM4LOAD26SM100_TMEM_LOAD_32dp32b32xENS4_13SM90_TMA_LOADENS15_INS16_ILi2ELi4ELi3EEES19_NSW_INS5_IJS1A_SG_EEENS5_IJSG_SC_EEEEEEENS4_39AutoVectorizingCopyWithAssumedAlignmentILi128EEENS4_14SM90_TMA_STOREES24_S26_S26_EEEvvEEEEvNT_6ParamsE,"a",@progbits
	.sectionflags	@""
	.align	4
.nv.constant0._ZN7cutlass13device_kernelINS_4gemm6kernel13GemmUniversalIN4cute5tupleIJiiiiEEENS1_10collective13CollectiveMmaINS1_35MainloopSm100TmaUmmaWarpSpecializedILi5ELi2ELi4ENS5_IJNS4_1CILi2EEENSA_ILi1EEESC_EEEEENS5_IJNSA_ILi128EEENSA_ILi64EEESF_EEENS_12float_e4m3_tENS5_IJlSC_lEEESI_SJ_NS4_8TiledMMAINS4_8MMA_AtomIJNS4_10MMA_TraitsINS4_25SM100_MMA_F8F6F4_2x1SM_SSEJSI_SI_fSF_SG_NS4_17integral_constantINS4_4UMMA5MajorELSQ_0EEESR_NSO_INSP_7ScaleInELSS_0EEEST_EEEEEENS4_6LayoutINS5_IJSC_SC_SC_EEENS5_IJNSA_ILi0EEESY_SY_EEEEENS5_IJNS4_10UnderscoreES11_S11_EEEEENS4_18SM100_TMA_2SM_LOADENS4_14ComposedLayoutINS4_7SwizzleILi3ELi4ELi3EEENS4_18smem_ptr_flag_bitsILi8EEENSW_INS5_IJNSA_ILi8EEESF_EEENS5_IJSF_SC_EEEEEEEvNS4_8identityES14_S1E_vS1F_EENS_8epilogue10collective18CollectiveEpilogueINS1H_23Sm100TmaWarpSpecializedILi1ELi1ELi32ELb0ELb0EEEJNS5_IJSG_SG_SF_EEENS5_IJNSW_ISG_SC_EES1N_EEESI_SJ_SI_SJ_NS1H_6fusion15FusionCallbacksIS1L_NS1P_17LinearCombinationISI_fSI_fLNS_15FloatRoundStyleE2EEES1M_S1O_JEEENS4_5SM1004TMEM4LOAD26SM100_TMEM_LOAD_32dp32b32xENS4_13SM90_TMA_LOADENS15_INS16_ILi2ELi4ELi3EEES19_NSW_INS5_IJS1A_SG_EEENS5_IJSG_SC_EEEEEEENS4_39AutoVectorizingCopyWithAssumedAlignmentILi128EEENS4_14SM90_TMA_STOREES24_S26_S26_EEEvvEEEEvNT_6ParamsE:
	.zero		2944


//--------------------- SYMBOLS --------------------------

	.type		.nv.reservedSmem.offset0,@object
	.size		.nv.reservedSmem.offset0,0x4
	.type		.nv.reservedSmem.cap,@object
	.size		.nv.reservedSmem.cap,0x4
	.type		__assertfail,@function
